// auto-generated by cutlass_sweep.epilogue — config: {"arch": "sm_100", "cluster_m": 2, "cluster_n": 1, "dtype": "e4m3", "fusion": "gelu", "tile_k": 64, "tile_m": 128, "tile_n": 256}
#include "cutlass/cutlass.h"
#include "cutlass/gemm/collective/collective_builder.hpp"
#include "cutlass/gemm/device/gemm_universal_adapter.h"
#include "cutlass/gemm/kernel/gemm_universal.hpp"
#include "cutlass/epilogue/collective/collective_builder.hpp"
#include "cutlass/epilogue/fusion/operations.hpp"
#include "cutlass/epilogue/thread/activation.h"

using Elem = cutlass::float_e4m3_t;
using Acc  = float;
using TileShape    = cute::Shape<cute::_128, cute::_256, cute::_64>;
using ClusterShape = cute::Shape<cute::_2, cute::_1, cute::_1>;
using FusionOp     = cutlass::epilogue::fusion::LinCombEltAct<cutlass::epilogue::thread::GELU, Elem, Acc>;

using CollectiveEpilogue = typename cutlass::epilogue::collective::CollectiveBuilder<
    cutlass::arch::Sm100, cutlass::arch::OpClassTensorOp,
    TileShape, ClusterShape,
    cutlass::epilogue::collective::EpilogueTileAuto,
    Acc, Acc,
    Elem, cutlass::layout::RowMajor, 128 / cutlass::sizeof_bits<Elem>::value,
    Elem, cutlass::layout::RowMajor, 128 / cutlass::sizeof_bits<Elem>::value,
    cutlass::epilogue::collective::EpilogueScheduleAuto,
    FusionOp
  >::CollectiveOp;

using CollectiveMainloop = typename cutlass::gemm::collective::CollectiveBuilder<
    cutlass::arch::Sm100, cutlass::arch::OpClassTensorOp,
    Elem, cutlass::layout::RowMajor, 128 / cutlass::sizeof_bits<Elem>::value,
    Elem, cutlass::layout::ColumnMajor, 128 / cutlass::sizeof_bits<Elem>::value,
    Acc,
    TileShape, ClusterShape,
    cutlass::gemm::collective::StageCountAutoCarveout<
        static_cast<int>(sizeof(typename CollectiveEpilogue::SharedStorage))>,
    cutlass::gemm::collective::KernelScheduleAuto
  >::CollectiveOp;

using GemmKernel = cutlass::gemm::kernel::GemmUniversal<
    cute::Shape<int,int,int,int>, CollectiveMainloop, CollectiveEpilogue>;
using Gemm = cutlass::gemm::device::GemmUniversalAdapter<GemmKernel>;

auto* _anchor = &cutlass::device_kernel<GemmKernel>;


// ===== COMPILED SASS (sm_100a) =====

	.target	sm_100a

	.elftype	@"ET_EXEC"


//--------------------- .note.nv.tkinfo           --------------------------
	.section	.note.nv.tkinfo,"",@"SHT_NOTE"
	.sectionflags	@"SHF_NOTE_NV_TKINFO"
	.tkinfo
        /*0018*/ 	.word	0x00000002
        /*0030*/ 	.string	""
        /*0030*/ 	.string	"ptxas"
        /*0030*/ 	.string	"Cuda compilation tools, release 13.0, V13.0.88"
        /*0030*/ 	.string	"Build cuda_13.0.r13.0/compiler.36424714_0"
        /*0030*/ 	.string	"-arch sm_100a -m 64 "



//--------------------- .note.nv.cuinfo           --------------------------
	.section	.note.nv.cuinfo,"",@"SHT_NOTE"
	.sectionflags	@"SHF_NOTE_NV_CUINFO"
        /*0018*/ 	.short	0x0002
        /*001a*/ 	.short	0x0064
        /*001c*/ 	.short	0x0082
	.zero		2


//--------------------- .nv.info                  --------------------------
	.section	.nv.info,"",@"SHT_CUDA_INFO"
	.align	4


	//----- nvinfo : EIATTR_REGCOUNT
	.align		4
        /*0000*/ 	.byte	0x04, 0x2f
        /*0002*/ 	.short	(.L_20 - .L_19)
	.align		4
.L_19:
        /*0004*/ 	.word	index@(_ZN7cutlass13device_kernelINS_4gemm6kernel13GemmUniversalIN4cute5tupleIJiiiiEEENS1_10collective13CollectiveMmaINS1_35MainloopSm100TmaUmmaWarpSpecializedILi16ELi2ELi4ENS5_IJNS4_1CILi2EEENSA_ILi1EEESC_EEEEENS5_IJNSA_ILi128EEENSA_ILi256EEENSA_ILi64EEEEEENS_12float_e4m3_tENS5_IJlSC_lEEESJ_SK_NS4_8TiledMMAINS4_8MMA_AtomIJNS4_10MMA_TraitsINS4_25SM100_MMA_F8F6F4_2x1SM_SSEJSJ_SJ_fSF_SG_NS4_17integral_constantINS4_4UMMA5MajorELSR_0EEESS_NSP_INSQ_7ScaleInELST_0EEESU_EEEEEENS4_6LayoutINS5_IJSC_SC_SC_EEENS5_IJNSA_ILi0EEESZ_SZ_EEEEENS5_IJNS4_10UnderscoreES12_S12_EEEEENS4_18SM100_TMA_2SM_LOADENS4_14ComposedLayoutINS4_7SwizzleILi2ELi4ELi3EEENS4_18smem_ptr_flag_bitsILi8EEENSX_INS5_IJNSA_ILi8EEESH_EEENS5_IJSH_SC_EEEEEEEvNS4_8identityES15_S1F_vS1G_EENS_8epilogue10collective18CollectiveEpilogueINS1I_23Sm100TmaWarpSpecializedILi4ELi2ELi32ELb0ELb0EEEJNS5_IJSH_SG_SH_EEENS5_IJNSX_ISH_SC_EENSX_INS5_IJNSA_ILi32EEESB_EEENS5_IJSC_SF_EEEEEEEESJ_SK_SJ_SK_NS1I_6fusion15FusionCallbacksIS1M_NS1U_13LinCombEltActINS1I_6thread4GELUESJ_fSJ_fLNS_15FloatRoundStyleE2EEES1N_S1T_JEEENS4_5SM1004TMEM4LOAD26SM100_TMEM_LOAD_32dp32b32xENS4_13SM90_TMA_LOADENS16_INS17_ILi1ELi4ELi3EEES1A_NSX_INS5_IJS1B_S1P_EEENS5_IJS1P_SC_EEEEEEENS4_39AutoVectorizingCopyWithAssumedAlignmentILi128EEENS4_14SM90_TMA_STOREES2B_S2D_S2D_EEEvvEEEEvNT_6ParamsE)
        /*0008*/ 	.word	0x0000007c


	//----- nvinfo : EIATTR_FRAME_SIZE
	.align		4
.L_20:
        /*000c*/ 	.byte	0x04, 0x11
        /*000e*/ 	.short	(.L_22 - .L_21)
	.align		4
.L_21:
        /*0010*/ 	.word	index@($__internal_2_$__cuda_sm10x_tcgen05_guardrail_trap_unallocated_columns_being_dealloced)
        /*0014*/ 	.word	0x00000000


	//----- nvinfo : EIATTR_FRAME_SIZE
	.align		4
.L_22:
        /*0018*/ 	.byte	0x04, 0x11
        /*001a*/ 	.short	(.L_24 - .L_23)
	.align		4
.L_23:
        /*001c*/ 	.word	index@($__internal_1_$__cuda_sm10x_tcgen05_guardrail_trap_phase_invalid_during_alloc)
        /*0020*/ 	.word	0x00000000


	//----- nvinfo : EIATTR_FRAME_SIZE
	.align		4
.L_24:
        /*0024*/ 	.byte	0x04, 0x11
        /*0026*/ 	.short	(.L_26 - .L_25)
	.align		4
.L_25:
        /*0028*/ 	.word	index@($__internal_0_$__cuda_sm10x_tcgen05_guardrail_trap_col_being_dealloced_not_returned_by_alloc)
        /*002c*/ 	.word	0x00000000


	//----- nvinfo : EIATTR_FRAME_SIZE
	.align		4
.L_26:
        /*0030*/ 	.byte	0x04, 0x11
        /*0032*/ 	.short	(.L_28 - .L_27)
	.align		4
.L_27:
        /*0034*/ 	.word	index@(_ZN7cutlass13device_kernelINS_4gemm6kernel13GemmUniversalIN4cute5tupleIJiiiiEEENS1_10collective13CollectiveMmaINS1_35MainloopSm100TmaUmmaWarpSpecializedILi16ELi2ELi4ENS5_IJNS4_1CILi2EEENSA_ILi1EEESC_EEEEENS5_IJNSA_ILi128EEENSA_ILi256EEENSA_ILi64EEEEEENS_12float_e4m3_tENS5_IJlSC_lEEESJ_SK_NS4_8TiledMMAINS4_8MMA_AtomIJNS4_10MMA_TraitsINS4_25SM100_MMA_F8F6F4_2x1SM_SSEJSJ_SJ_fSF_SG_NS4_17integral_constantINS4_4UMMA5MajorELSR_0EEESS_NSP_INSQ_7ScaleInELST_0EEESU_EEEEEENS4_6LayoutINS5_IJSC_SC_SC_EEENS5_IJNSA_ILi0EEESZ_SZ_EEEEENS5_IJNS4_10UnderscoreES12_S12_EEEEENS4_18SM100_TMA_2SM_LOADENS4_14ComposedLayoutINS4_7SwizzleILi2ELi4ELi3EEENS4_18smem_ptr_flag_bitsILi8EEENSX_INS5_IJNSA_ILi8EEESH_EEENS5_IJSH_SC_EEEEEEEvNS4_8identityES15_S1F_vS1G_EENS_8epilogue10collective18CollectiveEpilogueINS1I_23Sm100TmaWarpSpecializedILi4ELi2ELi32ELb0ELb0EEEJNS5_IJSH_SG_SH_EEENS5_IJNSX_ISH_SC_EENSX_INS5_IJNSA_ILi32EEESB_EEENS5_IJSC_SF_EEEEEEEESJ_SK_SJ_SK_NS1I_6fusion15FusionCallbacksIS1M_NS1U_13LinCombEltActINS1I_6thread4GELUESJ_fSJ_fLNS_15FloatRoundStyleE2EEES1N_S1T_JEEENS4_5SM1004TMEM4LOAD26SM100_TMEM_LOAD_32dp32b32xENS4_13SM90_TMA_LOADENS16_INS17_ILi1ELi4ELi3EEES1A_NSX_INS5_IJS1B_S1P_EEENS5_IJS1P_SC_EEEEEEENS4_39AutoVectorizingCopyWithAssumedAlignmentILi128EEENS4_14SM90_TMA_STOREES2B_S2D_S2D_EEEvvEEEEvNT_6ParamsE)
        /*0038*/ 	.word	0x00000000


	//----- nvinfo : EIATTR_MIN_STACK_SIZE
	.align		4
.L_28:
        /*003c*/ 	.byte	0x04, 0x12
        /*003e*/ 	.short	(.L_30 - .L_29)
	.align		4
.L_29:
        /*0040*/ 	.word	index@(_ZN7cutlass13device_kernelINS_4gemm6kernel13GemmUniversalIN4cute5tupleIJiiiiEEENS1_10collective13CollectiveMmaINS1_35MainloopSm100TmaUmmaWarpSpecializedILi16ELi2ELi4ENS5_IJNS4_1CILi2EEENSA_ILi1EEESC_EEEEENS5_IJNSA_ILi128EEENSA_ILi256EEENSA_ILi64EEEEEENS_12float_e4m3_tENS5_IJlSC_lEEESJ_SK_NS4_8TiledMMAINS4_8MMA_AtomIJNS4_10MMA_TraitsINS4_25SM100_MMA_F8F6F4_2x1SM_SSEJSJ_SJ_fSF_SG_NS4_17integral_constantINS4_4UMMA5MajorELSR_0EEESS_NSP_INSQ_7ScaleInELST_0EEESU_EEEEEENS4_6LayoutINS5_IJSC_SC_SC_EEENS5_IJNSA_ILi0EEESZ_SZ_EEEEENS5_IJNS4_10UnderscoreES12_S12_EEEEENS4_18SM100_TMA_2SM_LOADENS4_14ComposedLayoutINS4_7SwizzleILi2ELi4ELi3EEENS4_18smem_ptr_flag_bitsILi8EEENSX_INS5_IJNSA_ILi8EEESH_EEENS5_IJSH_SC_EEEEEEEvNS4_8identityES15_S1F_vS1G_EENS_8epilogue10collective18CollectiveEpilogueINS1I_23Sm100TmaWarpSpecializedILi4ELi2ELi32ELb0ELb0EEEJNS5_IJSH_SG_SH_EEENS5_IJNSX_ISH_SC_EENSX_INS5_IJNSA_ILi32EEESB_EEENS5_IJSC_SF_EEEEEEEESJ_SK_SJ_SK_NS1I_6fusion15FusionCallbacksIS1M_NS1U_13LinCombEltActINS1I_6thread4GELUESJ_fSJ_fLNS_15FloatRoundStyleE2EEES1N_S1T_JEEENS4_5SM1004TMEM4LOAD26SM100_TMEM_LOAD_32dp32b32xENS4_13SM90_TMA_LOADENS16_INS17_ILi1ELi4ELi3EEES1A_NSX_INS5_IJS1B_S1P_EEENS5_IJS1P_SC_EEEEEEENS4_39AutoVectorizingCopyWithAssumedAlignmentILi128EEENS4_14SM90_TMA_STOREES2B_S2D_S2D_EEEvvEEEEvNT_6ParamsE)
        /*0044*/ 	.word	0x00000000
.L_30:


//--------------------- .nv.compat                --------------------------
	.section	.nv.compat,"",@"SHT_CUDA_COMPAT_INFO"
	.align	4
        /*0000*/ 	.byte	0x02, 0x09, 0x01, 0x00, 0x02, 0x02, 0x02, 0x00, 0x02, 0x05, 0x05, 0x00, 0x03, 0x07, 0x01, 0x01
        /*0010*/ 	.byte	0x02, 0x03, 0x01, 0x00, 0x02, 0x06, 0x01, 0x00, 0x04, 0x0b, 0x08, 0x00, 0x01, 0x00, 0x00, 0x00
        /*0020*/ 	.byte	0x00, 0x00, 0x00, 0x00


//--------------------- .nv.info._ZN7cutlass13device_kernelINS_4gemm6kernel13GemmUniversalIN4cute5tupleIJiiiiEEENS1_10collective13CollectiveMmaINS1_35MainloopSm100TmaUmmaWarpSpecializedILi16ELi2ELi4ENS5_IJNS4_1CILi2EEENSA_ILi1EEESC_EEEEENS5_IJNSA_ILi128EEENSA_ILi256EEENSA_ILi64EEEEEENS_12float_e4m3_tENS5_IJlSC_lEEESJ_SK_NS4_8TiledMMAINS4_8MMA_AtomIJNS4_10MMA_TraitsINS4_25SM100_MMA_F8F6F4_2x1SM_SSEJSJ_SJ_fSF_SG_NS4_17integral_constantINS4_4UMMA5MajorELSR_0EEESS_NSP_INSQ_7ScaleInELST_0EEESU_EEEEEENS4_6LayoutINS5_IJSC_SC_SC_EEENS5_IJNSA_ILi0EEESZ_SZ_EEEEENS5_IJNS4_10UnderscoreES12_S12_EEEEENS4_18SM100_TMA_2SM_LOADENS4_14ComposedLayoutINS4_7SwizzleILi2ELi4ELi3EEENS4_18smem_ptr_flag_bitsILi8EEENSX_INS5_IJNSA_ILi8EEESH_EEENS5_IJSH_SC_EEEEEEEvNS4_8identityES15_S1F_vS1G_EENS_8epilogue10collective18CollectiveEpilogueINS1I_23Sm100TmaWarpSpecializedILi4ELi2ELi32ELb0ELb0EEEJNS5_IJSH_SG_SH_EEENS5_IJNSX_ISH_SC_EENSX_INS5_IJNSA_ILi32EEESB_EEENS5_IJSC_SF_EEEEEEEESJ_SK_SJ_SK_NS1I_6fusion15FusionCallbacksIS1M_NS1U_13LinCombEltActINS1I_6thread4GELUESJ_fSJ_fLNS_15FloatRoundStyleE2EEES1N_S1T_JEEENS4_5SM1004TMEM4LOAD26SM100_TMEM_LOAD_32dp32b32xENS4_13SM90_TMA_LOADENS16_INS17_ILi1ELi4ELi3EEES1A_NSX_INS5_IJS1B_S1P_EEENS5_IJS1P_SC_EEEEEEENS4_39AutoVectorizingCopyWithAssumedAlignmentILi128EEENS4_14SM90_TMA_STOREES2B_S2D_S2D_EEEvvEEEEvNT_6ParamsE --------------------------
	.section	.nv.info._ZN7cutlass13device_kernelINS_4gemm6kernel13GemmUniversalIN4cute5tupleIJiiiiEEENS1_10collective13CollectiveMmaINS1_35MainloopSm100TmaUmmaWarpSpecializedILi16ELi2ELi4ENS5_IJNS4_1CILi2EEENSA_ILi1EEESC_EEEEENS5_IJNSA_ILi128EEENSA_ILi256EEENSA_ILi64EEEEEENS_12float_e4m3_tENS5_IJlSC_lEEESJ_SK_NS4_8TiledMMAINS4_8MMA_AtomIJNS4_10MMA_TraitsINS4_25SM100_MMA_F8F6F4_2x1SM_SSEJSJ_SJ_fSF_SG_NS4_17integral_constantINS4_4UMMA5MajorELSR_0EEESS_NSP_INSQ_7ScaleInELST_0EEESU_EEEEEENS4_6LayoutINS5_IJSC_SC_SC_EEENS5_IJNSA_ILi0EEESZ_SZ_EEEEENS5_IJNS4_10UnderscoreES12_S12_EEEEENS4_18SM100_TMA_2SM_LOADENS4_14ComposedLayoutINS4_7SwizzleILi2ELi4ELi3EEENS4_18smem_ptr_flag_bitsILi8EEENSX_INS5_IJNSA_ILi8EEESH_EEENS5_IJSH_SC_EEEEEEEvNS4_8identityES15_S1F_vS1G_EENS_8epilogue10collective18CollectiveEpilogueINS1I_23Sm100TmaWarpSpecializedILi4ELi2ELi32ELb0ELb0EEEJNS5_IJSH_SG_SH_EEENS5_IJNSX_ISH_SC_EENSX_INS5_IJNSA_ILi32EEESB_EEENS5_IJSC_SF_EEEEEEEESJ_SK_SJ_SK_NS1I_6fusion15FusionCallbacksIS1M_NS1U_13LinCombEltActINS1I_6thread4GELUESJ_fSJ_fLNS_15FloatRoundStyleE2EEES1N_S1T_JEEENS4_5SM1004TMEM4LOAD26SM100_TMEM_LOAD_32dp32b32xENS4_13SM90_TMA_LOADENS16_INS17_ILi1ELi4ELi3EEES1A_NSX_INS5_IJS1B_S1P_EEENS5_IJS1P_SC_EEEEEEENS4_39AutoVectorizingCopyWithAssumedAlignmentILi128EEENS4_14SM90_TMA_STOREES2B_S2D_S2D_EEEvvEEEEvNT_6ParamsE,"",@"SHT_CUDA_INFO"
	.sectionflags	@""
	.align	4


	//----- nvinfo : EIATTR_CUDA_API_VERSION
	.align		4
        /*0000*/ 	.byte	0x04, 0x37
        /*0002*/ 	.short	(.L_32 - .L_31)
.L_31:
        /*0004*/ 	.word	0x00000082


	//----- nvinfo : EIATTR_KPARAM_INFO
	.align		4
.L_32:
        /*0008*/ 	.byte	0x04, 0x17
        /*000a*/ 	.short	(.L_34 - .L_33)
.L_33:
        /*000c*/ 	.word	0x00000000
        /*0010*/ 	.short	0x0000
        /*0012*/ 	.short	0x0000
        /*0014*/ 	.byte	0x00, 0xf0, 0x01, 0x20


	//----- nvinfo : EIATTR_AT_ENTRY_FRAGMENTS
	.align		4
.L_34:
        /*0018*/ 	.byte	0x04, 0x4f
        /*001a*/ 	.short	(.L_36 - .L_35)


	//   ....[0]....
.L_35:
        /*001c*/ 	.word	0x00000007


	//----- nvinfo : EIATTR_RESERVED_SMEM_USED
	.align		4
.L_36:
        /*0020*/ 	.byte	0x01, 0x41
	.zero		2


	//----- nvinfo : EIATTR_SPARSE_MMA_MASK
	.align		4
        /*0024*/ 	.byte	0x03, 0x50
        /*0026*/ 	.short	0x0000


	//----- nvinfo : EIATTR_TCGEN05_2CTA_USED
	.align		4
        /*0028*/ 	.byte	0x01, 0x52
	.zero		2


	//----- nvinfo : EIATTR_MAXREG_COUNT
	.align		4
        /*002c*/ 	.byte	0x03, 0x1b
        /*002e*/ 	.short	0x00ff


	//----- nvinfo : EIATTR_NUM_BARRIERS
	.align		4
        /*0030*/ 	.byte	0x02, 0x4c
        /*0032*/ 	.byte	0x07
	.zero		1


	//----- nvinfo : EIATTR_EXTERNS
	.align		4
        /*0034*/ 	.byte	0x04, 0x0f
        /*0036*/ 	.short	(.L_38 - .L_37)


	//   ....[0]....
	.align		4
.L_37:
        /*0038*/ 	.word	index@(__assertfail)


	//----- nvinfo : EIATTR_MERCURY_ISA_VERSION
	.align		4
.L_38:
        /*003c*/ 	.byte	0x03, 0x5f
        /*003e*/ 	.short	0x0101


	//----- nvinfo : EIATTR_INT_WARP_WIDE_INSTR_OFFSETS
	.align		4
        /*0040*/ 	.byte	0x04, 0x31
        /*0042*/ 	.short	(.L_40 - .L_39)


	//   ....[0]....
.L_39:
        /*0044*/ 	.word	0x00000e90


	//   ....[1]....
        /*0048*/ 	.word	0x00000f30


	//   ....[2]....
        /*004c*/ 	.word	0x00002280


	//   ....[3]....
        /*0050*/ 	.word	0x00004730


	//   ....[4]....
        /*0054*/ 	.word	0x00004760


	//   ....[5]....
        /*0058*/ 	.word	0x000047b0


	//   ....[6]....
        /*005c*/ 	.word	0x000050d0


	//   ....[7]....
        /*0060*/ 	.word	0x000050f0


	//   ....[8]....
        /*0064*/ 	.word	0x000051d0


	//   ....[9]....
        /*0068*/ 	.word	0x00005290


	//   ....[10]....
        /*006c*/ 	.word	0x000052b0


	//   ....[11]....
        /*0070*/ 	.word	0x00005380


	//   ....[12]....
        /*0074*/ 	.word	0x00005470


	//   ....[13]....
        /*0078*/ 	.word	0x00005490


	//   ....[14]....
        /*007c*/ 	.word	0x00005590


	//   ....[15]....
        /*0080*/ 	.word	0x00005740


	//   ....[16]....
        /*0084*/ 	.word	0x00005750


	//   ....[17]....
        /*0088*/ 	.word	0x000058e0


	//----- nvinfo : EIATTR_COOP_GROUP_MASK_REGIDS
	.align		4
.L_40:
        /*008c*/ 	.byte	0x04, 0x29
        /*008e*/ 	.short	(.L_42 - .L_41)


	//   ....[0]....
.L_41:
        /*0090*/ 	.word	0xffffffff


	//   ....[1]....
        /*0094*/ 	.word	0xffffffff


	//   ....[2]....
        /*0098*/ 	.word	0xffffffff


	//   ....[3]....
        /*009c*/ 	.word	0xffffffff


	//   ....[4]....
        /*00a0*/ 	.word	0xffffffff


	//   ....[5]....
        /*00a4*/ 	.word	0xffffffff


	//   ....[6]....
        /*00a8*/ 	.word	0xffffffff


	//   ....[7]....
        /*00ac*/ 	.word	0xffffffff


	//   ....[8]....
        /*00b0*/ 	.word	0xffffffff


	//   ....[9]....
        /*00b4*/ 	.word	0xffffffff


	//   ....[10]....
        /*00b8*/ 	.word	0xffffffff


	//   ....[11]....
        /*00bc*/ 	.word	0xffffffff


	//   ....[12]....
        /*00c0*/ 	.word	0xffffffff


	//   ....[13]....
        /*00c4*/ 	.word	0xffffffff


	//----- nvinfo : EIATTR_COOP_GROUP_INSTR_OFFSETS
	.align		4
.L_42:
        /*00c8*/ 	.byte	0x04, 0x28
        /*00ca*/ 	.short	(.L_44 - .L_43)


	//   ....[0]....
.L_43:
        /*00cc*/ 	.word	0x000000c0


	//   ....[1]....
        /*00d0*/ 	.word	0x000004d0


	//   ....[2]....
        /*00d4*/ 	.word	0x00000800


	//   ....[3]....
        /*00d8*/ 	.word	0x00000990


	//   ....[4]....
        /*00dc*/ 	.word	0x00000a80


	//   ....[5]....
        /*00e0*/ 	.word	0x00000be0


	//   ....[6]....
        /*00e4*/ 	.word	0x00000d70


	//   ....[7]....
        /*00e8*/ 	.word	0x00000fb0


	//   ....[8]....
        /*00ec*/ 	.word	0x00002160


	//   ....[9]....
        /*00f0*/ 	.word	0x00003600


	//   ....[10]....
        /*00f4*/ 	.word	0x00003ad0


	//   ....[11]....
        /*00f8*/ 	.word	0x00003b00


	//   ....[12]....
        /*00fc*/ 	.word	0x00004640


	//   ....[13]....
        /*0100*/ 	.word	0x00004850


	//----- nvinfo : EIATTR_VRC_CTA_INIT_COUNT
	.align		4
.L_44:
        /*0104*/ 	.byte	0x02, 0x4a
        /*0106*/ 	.byte	0x80
	.zero		1


	//----- nvinfo : EIATTR_SYSCALL_OFFSETS
	.align		4
        /*0108*/ 	.byte	0x04, 0x46
        /*010a*/ 	.short	(.L_46 - .L_45)


	//   ....[0]....
.L_45:
        /*010c*/ 	.word	0x00006300


	//   ....[1]....
        /*0110*/ 	.word	0x00006420


	//   ....[2]....
        /*0114*/ 	.word	0x00006e00


	//----- nvinfo : EIATTR_MBARRIER_INSTR_OFFSETS
	.align		4
.L_46:
        /*0118*/ 	.byte	0x04, 0x39
        /*011a*/ 	.short	(.L_48 - .L_47)


	//   ....[0]....
.L_47:
        /*011c*/ 	.word	0x000005e0
        /*0120*/ 	.word	0x000000ff
        /*0124*/ 	.word	0x00000000
        /*0128*/ 	.short	0x0100
        /*012a*/ 	.byte	0x08
	.zero		1


	//   ....[1]....
        /*012c*/ 	.word	0x000005f0
        /*0130*/ 	.word	0x000000ff
        /*0134*/ 	.word	0x00000080
        /*0138*/ 	.short	0x0100
        /*013a*/ 	.byte	0x08
	.zero		1


	//   ....[2]....
        /*013c*/ 	.word	0x00000600
        /*0140*/ 	.word	0x000000ff
        /*0144*/ 	.word	0x00000008
        /*0148*/ 	.short	0x0100
        /*014a*/ 	.byte	0x08
	.zero		1


	//   ....[3]....
        /*014c*/ 	.word	0x00000610
        /*0150*/ 	.word	0x000000ff
        /*0154*/ 	.word	0x00000088
        /*0158*/ 	.short	0x0100
        /*015a*/ 	.byte	0x08
	.zero		1


	//   ....[4]....
        /*015c*/ 	.word	0x00000620
        /*0160*/ 	.word	0x000000ff
        /*0164*/ 	.word	0x00000010
        /*0168*/ 	.short	0x0100
        /*016a*/ 	.byte	0x08
	.zero		1


	//   ....[5]....
        /*016c*/ 	.word	0x00000630
        /*0170*/ 	.word	0x000000ff
        /*0174*/ 	.word	0x00000090
        /*0178*/ 	.short	0x0100
        /*017a*/ 	.byte	0x08
	.zero		1


	//   ....[6]....
        /*017c*/ 	.word	0x00000640
        /*0180*/ 	.word	0x000000ff
        /*0184*/ 	.word	0x00000018
        /*0188*/ 	.short	0x0100
        /*018a*/ 	.byte	0x08
	.zero		1


	//   ....[7]....
        /*018c*/ 	.word	0x00000650
        /*0190*/ 	.word	0x000000ff
        /*0194*/ 	.word	0x00000098
        /*0198*/ 	.short	0x0100
        /*019a*/ 	.byte	0x08
	.zero		1


	//   ....[8]....
        /*019c*/ 	.word	0x00000660
        /*01a0*/ 	.word	0x000000ff
        /*01a4*/ 	.word	0x00000020
        /*01a8*/ 	.short	0x0100
        /*01aa*/ 	.byte	0x08
	.zero		1


	//   ....[9]....
        /*01ac*/ 	.word	0x00000670
        /*01b0*/ 	.word	0x000000ff
        /*01b4*/ 	.word	0x000000a0
        /*01b8*/ 	.short	0x0100
        /*01ba*/ 	.byte	0x08
	.zero		1


	//   ....[10]....
        /*01bc*/ 	.word	0x00000680
        /*01c0*/ 	.word	0x000000ff
        /*01c4*/ 	.word	0x00000028
        /*01c8*/ 	.short	0x0100
        /*01ca*/ 	.byte	0x08
	.zero		1


	//   ....[11]....
        /*01cc*/ 	.word	0x00000690
        /*01d0*/ 	.word	0x000000ff
        /*01d4*/ 	.word	0x000000a8
        /*01d8*/ 	.short	0x0100
        /*01da*/ 	.byte	0x08
	.zero		1


	//   ....[12]....
        /*01dc*/ 	.word	0x000006a0
        /*01e0*/ 	.word	0x000000ff
        /*01e4*/ 	.word	0x00000030
        /*01e8*/ 	.short	0x0100
        /*01ea*/ 	.byte	0x08
	.zero		1


	//   ....[13]....
        /*01ec*/ 	.word	0x000006b0
        /*01f0*/ 	.word	0x000000ff
        /*01f4*/ 	.word	0x000000b0
        /*01f8*/ 	.short	0x0100
        /*01fa*/ 	.byte	0x08
	.zero		1


	//   ....[14]....
        /*01fc*/ 	.word	0x000006c0
        /*0200*/ 	.word	0x000000ff
        /*0204*/ 	.word	0x00000038
        /*0208*/ 	.short	0x0100
        /*020a*/ 	.byte	0x08
	.zero		1


	//   ....[15]....
        /*020c*/ 	.word	0x000006d0
        /*0210*/ 	.word	0x000000ff
        /*0214*/ 	.word	0x000000b8
        /*0218*/ 	.short	0x0100
        /*021a*/ 	.byte	0x08
	.zero		1


	//   ....[16]....
        /*021c*/ 	.word	0x000006e0
        /*0220*/ 	.word	0x000000ff
        /*0224*/ 	.word	0x00000040
        /*0228*/ 	.short	0x0100
        /*022a*/ 	.byte	0x08
	.zero		1


	//   ....[17]....
        /*022c*/ 	.word	0x000006f0
        /*0230*/ 	.word	0x000000ff
        /*0234*/ 	.word	0x000000c0
        /*0238*/ 	.short	0x0100
        /*023a*/ 	.byte	0x08
	.zero		1


	//   ....[18]....
        /*023c*/ 	.word	0x00000700
        /*0240*/ 	.word	0x000000ff
        /*0244*/ 	.word	0x00000048
        /*0248*/ 	.short	0x0100
        /*024a*/ 	.byte	0x08
	.zero		1


	//   ....[19]....
        /*024c*/ 	.word	0x00000710
        /*0250*/ 	.word	0x000000ff
        /*0254*/ 	.word	0x000000c8
        /*0258*/ 	.short	0x0100
        /*025a*/ 	.byte	0x08
	.zero		1


	//   ....[20]....
        /*025c*/ 	.word	0x00000720
        /*0260*/ 	.word	0x000000ff
        /*0264*/ 	.word	0x00000050
        /*0268*/ 	.short	0x0100
        /*026a*/ 	.byte	0x08
	.zero		1


	//   ....[21]....
        /*026c*/ 	.word	0x00000730
        /*0270*/ 	.word	0x000000ff
        /*0274*/ 	.word	0x000000d0
        /*0278*/ 	.short	0x0100
        /*027a*/ 	.byte	0x08
	.zero		1


	//   ....[22]....
        /*027c*/ 	.word	0x00000740
        /*0280*/ 	.word	0x000000ff
        /*0284*/ 	.word	0x00000058
        /*0288*/ 	.short	0x0100
        /*028a*/ 	.byte	0x08
	.zero		1


	//   ....[23]....
        /*028c*/ 	.word	0x00000750
        /*0290*/ 	.word	0x000000ff
        /*0294*/ 	.word	0x000000d8
        /*0298*/ 	.short	0x0100
        /*029a*/ 	.byte	0x08
	.zero		1


	//   ....[24]....
        /*029c*/ 	.word	0x00000760
        /*02a0*/ 	.word	0x000000ff
        /*02a4*/ 	.word	0x00000060
        /*02a8*/ 	.short	0x0100
        /*02aa*/ 	.byte	0x08
	.zero		1


	//   ....[25]....
        /*02ac*/ 	.word	0x00000770
        /*02b0*/ 	.word	0x000000ff
        /*02b4*/ 	.word	0x000000e0
        /*02b8*/ 	.short	0x0100
        /*02ba*/ 	.byte	0x08
	.zero		1


	//   ....[26]....
        /*02bc*/ 	.word	0x00000780
        /*02c0*/ 	.word	0x000000ff
        /*02c4*/ 	.word	0x00000068
        /*02c8*/ 	.short	0x0100
        /*02ca*/ 	.byte	0x08
	.zero		1


	//   ....[27]....
        /*02cc*/ 	.word	0x00000790
        /*02d0*/ 	.word	0x000000ff
        /*02d4*/ 	.word	0x000000e8
        /*02d8*/ 	.short	0x0100
        /*02da*/ 	.byte	0x08
	.zero		1


	//   ....[28]....
        /*02dc*/ 	.word	0x000007a0
        /*02e0*/ 	.word	0x000000ff
        /*02e4*/ 	.word	0x00000070
        /*02e8*/ 	.short	0x0100
        /*02ea*/ 	.byte	0x08
	.zero		1


	//   ....[29]....
        /*02ec*/ 	.word	0x000007b0
        /*02f0*/ 	.word	0x000000ff
        /*02f4*/ 	.word	0x000000f0
        /*02f8*/ 	.short	0x0100
        /*02fa*/ 	.byte	0x08
	.zero		1


	//   ....[30]....
        /*02fc*/ 	.word	0x000007c0
        /*0300*/ 	.word	0x000000ff
        /*0304*/ 	.word	0x00000078
        /*0308*/ 	.short	0x0100
        /*030a*/ 	.byte	0x08
	.zero		1


	//   ....[31]....
        /*030c*/ 	.word	0x000007d0
        /*0310*/ 	.word	0x000000ff
        /*0314*/ 	.word	0x000000f8
        /*0318*/ 	.short	0x0100
        /*031a*/ 	.byte	0x08
	.zero		1


	//   ....[32]....
        /*031c*/ 	.word	0x00000900
        /*0320*/ 	.word	0x000000ff
        /*0324*/ 	.word	0x00000100
        /*0328*/ 	.short	0x0100
        /*032a*/ 	.byte	0x09
	.zero		1


	//   ....[33]....
        /*032c*/ 	.word	0x00000910
        /*0330*/ 	.word	0x000000ff
        /*0334*/ 	.word	0x00000120
        /*0338*/ 	.short	0x0100
        /*033a*/ 	.byte	0x09
	.zero		1


	//   ....[34]....
        /*033c*/ 	.word	0x00000920
        /*0340*/ 	.word	0x000000ff
        /*0344*/ 	.word	0x00000108
        /*0348*/ 	.short	0x0100
        /*034a*/ 	.byte	0x09
	.zero		1


	//   ....[35]....
        /*034c*/ 	.word	0x00000930
        /*0350*/ 	.word	0x000000ff
        /*0354*/ 	.word	0x00000128
        /*0358*/ 	.short	0x0100
        /*035a*/ 	.byte	0x09
	.zero		1


	//   ....[36]....
        /*035c*/ 	.word	0x00000940
        /*0360*/ 	.word	0x000000ff
        /*0364*/ 	.word	0x00000110
        /*0368*/ 	.short	0x0100
        /*036a*/ 	.byte	0x09
	.zero		1


	//   ....[37]....
        /*036c*/ 	.word	0x00000950
        /*0370*/ 	.word	0x000000ff
        /*0374*/ 	.word	0x00000130
        /*0378*/ 	.short	0x0100
        /*037a*/ 	.byte	0x09
	.zero		1


	//   ....[38]....
        /*037c*/ 	.word	0x00000960
        /*0380*/ 	.word	0x000000ff
        /*0384*/ 	.word	0x00000118
        /*0388*/ 	.short	0x0100
        /*038a*/ 	.byte	0x09
	.zero		1


	//   ....[39]....
        /*038c*/ 	.word	0x00000970
        /*0390*/ 	.word	0x000000ff
        /*0394*/ 	.word	0x00000138
        /*0398*/ 	.short	0x0100
        /*039a*/ 	.byte	0x09
	.zero		1


	//   ....[40]....
        /*039c*/ 	.word	0x00000a50
        /*03a0*/ 	.word	0x000000ff
        /*03a4*/ 	.word	0x00000140
        /*03a8*/ 	.short	0x0100
        /*03aa*/ 	.byte	0x08
	.zero		1


	//   ....[41]....
        /*03ac*/ 	.word	0x00000a60
        /*03b0*/ 	.word	0x000000ff
        /*03b4*/ 	.word	0x00000148
        /*03b8*/ 	.short	0x0100
        /*03ba*/ 	.byte	0x08
	.zero		1


	//   ....[42]....
        /*03bc*/ 	.word	0x00000b90
        /*03c0*/ 	.word	0x000000ff
        /*03c4*/ 	.word	0x00000150
        /*03c8*/ 	.short	0x0100
        /*03ca*/ 	.byte	0x08
	.zero		1


	//   ....[43]....
        /*03cc*/ 	.word	0x00000ba0
        /*03d0*/ 	.word	0x000000ff
        /*03d4*/ 	.word	0x00000160
        /*03d8*/ 	.short	0x0100
        /*03da*/ 	.byte	0x08
	.zero		1


	//   ....[44]....
        /*03dc*/ 	.word	0x00000bb0
        /*03e0*/ 	.word	0x000000ff
        /*03e4*/ 	.word	0x00000158
        /*03e8*/ 	.short	0x0100
        /*03ea*/ 	.byte	0x08
	.zero		1


	//   ....[45]....
        /*03ec*/ 	.word	0x00000bc0
        /*03f0*/ 	.word	0x000000ff
        /*03f4*/ 	.word	0x00000168
        /*03f8*/ 	.short	0x0100
        /*03fa*/ 	.byte	0x08
	.zero		1


	//   ....[46]....
        /*03fc*/ 	.word	0x00000ce0
        /*0400*/ 	.word	0x000000ff
        /*0404*/ 	.word	0x00000170
        /*0408*/ 	.short	0x0100
        /*040a*/ 	.byte	0x09
	.zero		1


	//   ....[47]....
        /*040c*/ 	.word	0x00000cf0
        /*0410*/ 	.word	0x000000ff
        /*0414*/ 	.word	0x00000190
        /*0418*/ 	.short	0x0100
        /*041a*/ 	.byte	0x09
	.zero		1


	//   ....[48]....
        /*041c*/ 	.word	0x00000d00
        /*0420*/ 	.word	0x000000ff
        /*0424*/ 	.word	0x00000178
        /*0428*/ 	.short	0x0100
        /*042a*/ 	.byte	0x09
	.zero		1


	//   ....[49]....
        /*042c*/ 	.word	0x00000d10
        /*0430*/ 	.word	0x000000ff
        /*0434*/ 	.word	0x00000198
        /*0438*/ 	.short	0x0100
        /*043a*/ 	.byte	0x09
	.zero		1


	//   ....[50]....
        /*043c*/ 	.word	0x00000d20
        /*0440*/ 	.word	0x000000ff
        /*0444*/ 	.word	0x00000180
        /*0448*/ 	.short	0x0100
        /*044a*/ 	.byte	0x09
	.zero		1


	//   ....[51]....
        /*044c*/ 	.word	0x00000d30
        /*0450*/ 	.word	0x000000ff
        /*0454*/ 	.word	0x000001a0
        /*0458*/ 	.short	0x0100
        /*045a*/ 	.byte	0x09
	.zero		1


	//   ....[52]....
        /*045c*/ 	.word	0x00000d40
        /*0460*/ 	.word	0x000000ff
        /*0464*/ 	.word	0x00000188
        /*0468*/ 	.short	0x0100
        /*046a*/ 	.byte	0x09
	.zero		1


	//   ....[53]....
        /*046c*/ 	.word	0x00000d50
        /*0470*/ 	.word	0x000000ff
        /*0474*/ 	.word	0x000001a8
        /*0478*/ 	.short	0x0100
        /*047a*/ 	.byte	0x09
	.zero		1


	//   ....[54]....
        /*047c*/ 	.word	0x00000e40
        /*0480*/ 	.word	0x000000ff
        /*0484*/ 	.word	0x000001b0
        /*0488*/ 	.short	0x0100
        /*048a*/ 	.byte	0x08
	.zero		1


	//   ....[55]....
        /*048c*/ 	.word	0x00000e50
        /*0490*/ 	.word	0x000000ff
        /*0494*/ 	.word	0x000001c0
        /*0498*/ 	.short	0x0100
        /*049a*/ 	.byte	0x08
	.zero		1


	//   ....[56]....
        /*049c*/ 	.word	0x00000e60
        /*04a0*/ 	.word	0x000000ff
        /*04a4*/ 	.word	0x000001b8
        /*04a8*/ 	.short	0x0100
        /*04aa*/ 	.byte	0x08
	.zero		1


	//   ....[57]....
        /*04ac*/ 	.word	0x00000e70
        /*04b0*/ 	.word	0x000000ff
        /*04b4*/ 	.word	0x000001c8
        /*04b8*/ 	.short	0x0100
        /*04ba*/ 	.byte	0x08
	.zero		1


	//   ....[58]....
        /*04bc*/ 	.word	0x00000f60
        /*04c0*/ 	.word	0x000000ff
        /*04c4*/ 	.word	0x000001d0
        /*04c8*/ 	.short	0x0100
        /*04ca*/ 	.byte	0x07
	.zero		1


	//   ....[59]....
        /*04cc*/ 	.word	0x00001950
        /*04d0*/ 	.word	0x00000002
        /*04d4*/ 	.word	0x000001c0
        /*04d8*/ 	.short	0x010a
        /*04da*/ 	.byte	0xff
	.zero		1


	//   ....[60]....
        /*04dc*/ 	.word	0x00001980
        /*04e0*/ 	.word	0x00000002
        /*04e4*/ 	.word	0x000001b0
        /*04e8*/ 	.short	0x0101
        /*04ea*/ 	.byte	0xff
	.zero		1


	//   ....[61]....
        /*04ec*/ 	.word	0x00001a50
        /*04f0*/ 	.word	0x000000ff
        /*04f4*/ 	.word	0x00000080
        /*04f8*/ 	.short	0x010a
        /*04fa*/ 	.byte	0x08
	.zero		1


	//   ....[62]....
        /*04fc*/ 	.word	0x00001b50
        /*0500*/ 	.word	0x000000ff
        /*0504*/ 	.word	0x00000080
        /*0508*/ 	.short	0x010a
        /*050a*/ 	.byte	0x21
	.zero		1


	//   ....[63]....
        /*050c*/ 	.word	0x00001d00
        /*0510*/ 	.word	0x000000ff
        /*0514*/ 	.word	0x00000080
        /*0518*/ 	.short	0x010a
        /*051a*/ 	.byte	0x08
	.zero		1


	//   ....[64]....
        /*051c*/ 	.word	0x00001e20
        /*0520*/ 	.word	0x000000ff
        /*0524*/ 	.word	0x00000148
        /*0528*/ 	.short	0x0101
        /*052a*/ 	.byte	0x06
	.zero		1


	//   ....[65]....
        /*052c*/ 	.word	0x00001e30
        /*0530*/ 	.word	0x000000ff
        /*0534*/ 	.word	0x00000080
        /*0538*/ 	.short	0x010a
        /*053a*/ 	.byte	0x08
	.zero		1


	//   ....[66]....
        /*053c*/ 	.word	0x00001eb0
        /*0540*/ 	.word	0x000000ff
        /*0544*/ 	.word	0x00000080
        /*0548*/ 	.short	0x010a
        /*054a*/ 	.byte	0x11
	.zero		1


	//   ....[67]....
        /*054c*/ 	.word	0x00002040
        /*0550*/ 	.word	0x000000ff
        /*0554*/ 	.word	0x00000080
        /*0558*/ 	.short	0x010a
        /*055a*/ 	.byte	0x08
	.zero		1


	//   ....[68]....
        /*055c*/ 	.word	0x00002190
        /*0560*/ 	.word	0x00000002
        /*0564*/ 	.word	0x00000150
        /*0568*/ 	.short	0x010a
        /*056a*/ 	.byte	0xff
	.zero		1


	//   ....[69]....
        /*056c*/ 	.word	0x00002250
        /*0570*/ 	.word	0x00000002
        /*0574*/ 	.word	0x00000000
        /*0578*/ 	.short	0x0101
        /*057a*/ 	.byte	0xff
	.zero		1


	//   ....[70]....
        /*057c*/ 	.word	0x000027b0
        /*0580*/ 	.word	0x000000ff
        /*0584*/ 	.word	0x00000000
        /*0588*/ 	.short	0x010a
        /*058a*/ 	.byte	0x04
	.zero		1


	//   ....[71]....
        /*058c*/ 	.word	0x00002840
        /*0590*/ 	.word	0x000000ff
        /*0594*/ 	.word	0x00000000
        /*0598*/ 	.short	0x010a
        /*059a*/ 	.byte	0x04
	.zero		1


	//   ....[72]....
        /*059c*/ 	.word	0x000028d0
        /*05a0*/ 	.word	0x000000ff
        /*05a4*/ 	.word	0x00000000
        /*05a8*/ 	.short	0x010a
        /*05aa*/ 	.byte	0x04
	.zero		1


	//   ....[73]....
        /*05ac*/ 	.word	0x00002960
        /*05b0*/ 	.word	0x000000ff
        /*05b4*/ 	.word	0x00000000
        /*05b8*/ 	.short	0x010a
        /*05ba*/ 	.byte	0x04
	.zero		1


	//   ....[74]....
        /*05bc*/ 	.word	0x000029f0
        /*05c0*/ 	.word	0x000000ff
        /*05c4*/ 	.word	0x00000000
        /*05c8*/ 	.short	0x010a
        /*05ca*/ 	.byte	0x04
	.zero		1


	//   ....[75]....
        /*05cc*/ 	.word	0x00002a80
        /*05d0*/ 	.word	0x000000ff
        /*05d4*/ 	.word	0x00000000
        /*05d8*/ 	.short	0x010a
        /*05da*/ 	.byte	0x04
	.zero		1


	//   ....[76]....
        /*05dc*/ 	.word	0x00002b10
        /*05e0*/ 	.word	0x000000ff
        /*05e4*/ 	.word	0x00000000
        /*05e8*/ 	.short	0x010a
        /*05ea*/ 	.byte	0x04
	.zero		1


	//   ....[77]....
        /*05ec*/ 	.word	0x00002ba0
        /*05f0*/ 	.word	0x000000ff
        /*05f4*/ 	.word	0x00000000
        /*05f8*/ 	.short	0x010a
        /*05fa*/ 	.byte	0x04
	.zero		1


	//   ....[78]....
        /*05fc*/ 	.word	0x00002c30
        /*0600*/ 	.word	0x000000ff
        /*0604*/ 	.word	0x00000000
        /*0608*/ 	.short	0x010a
        /*060a*/ 	.byte	0x04
	.zero		1


	//   ....[79]....
        /*060c*/ 	.word	0x00002cc0
        /*0610*/ 	.word	0x000000ff
        /*0614*/ 	.word	0x00000000
        /*0618*/ 	.short	0x010a
        /*061a*/ 	.byte	0x04
	.zero		1


	//   ....[80]....
        /*061c*/ 	.word	0x00002d50
        /*0620*/ 	.word	0x000000ff
        /*0624*/ 	.word	0x00000000
        /*0628*/ 	.short	0x010a
        /*062a*/ 	.byte	0x04
	.zero		1


	//   ....[81]....
        /*062c*/ 	.word	0x00002de0
        /*0630*/ 	.word	0x000000ff
        /*0634*/ 	.word	0x00000000
        /*0638*/ 	.short	0x010a
        /*063a*/ 	.byte	0x04
	.zero		1


	//   ....[82]....
        /*063c*/ 	.word	0x00002e70
        /*0640*/ 	.word	0x000000ff
        /*0644*/ 	.word	0x00000000
        /*0648*/ 	.short	0x010a
        /*064a*/ 	.byte	0x04
	.zero		1


	//   ....[83]....
        /*064c*/ 	.word	0x00002f00
        /*0650*/ 	.word	0x000000ff
        /*0654*/ 	.word	0x00000000
        /*0658*/ 	.short	0x010a
        /*065a*/ 	.byte	0x04
	.zero		1


	//   ....[84]....
        /*065c*/ 	.word	0x00002f90
        /*0660*/ 	.word	0x000000ff
        /*0664*/ 	.word	0x00000000
        /*0668*/ 	.short	0x010a
        /*066a*/ 	.byte	0x04
	.zero		1


	//   ....[85]....
        /*066c*/ 	.word	0x00003030
        /*0670*/ 	.word	0x00000000
        /*0674*/ 	.word	0x00000000
        /*0678*/ 	.short	0x010a
        /*067a*/ 	.byte	0xff
	.zero		1


	//   ....[86]....
        /*067c*/ 	.word	0x00003160
        /*0680*/ 	.word	0x00000000
        /*0684*/ 	.word	0x000001b0
        /*0688*/ 	.short	0x010a
        /*068a*/ 	.byte	0xff
	.zero		1


	//   ....[87]....
        /*068c*/ 	.word	0x000031d0
        /*0690*/ 	.word	0x00000000
        /*0694*/ 	.word	0x00000000
        /*0698*/ 	.short	0x0101
        /*069a*/ 	.byte	0xff
	.zero		1


	//   ....[88]....
        /*069c*/ 	.word	0x000031f0
        /*06a0*/ 	.word	0x000000ff
        /*06a4*/ 	.word	0x00000160
        /*06a8*/ 	.short	0x010a
        /*06aa*/ 	.byte	0x05
	.zero		1


	//   ....[89]....
        /*06ac*/ 	.word	0x00003310
        /*06b0*/ 	.word	0x00000000
        /*06b4*/ 	.word	0x00000150
        /*06b8*/ 	.short	0x010a
        /*06ba*/ 	.byte	0xff
	.zero		1


	//   ....[90]....
        /*06bc*/ 	.word	0x00003410
        /*06c0*/ 	.word	0x00000000
        /*06c4*/ 	.word	0x00000000
        /*06c8*/ 	.short	0x0101
        /*06ca*/ 	.byte	0xff
	.zero		1


	//   ....[91]....
        /*06cc*/ 	.word	0x000034a0
        /*06d0*/ 	.word	0x000000ff
        /*06d4*/ 	.word	0x00000160
        /*06d8*/ 	.short	0x0106
        /*06da*/ 	.byte	0x05
	.zero		1


	//   ....[92]....
        /*06dc*/ 	.word	0x000034c0
        /*06e0*/ 	.word	0x000000ff
        /*06e4*/ 	.word	0x00000160
        /*06e8*/ 	.short	0x010a
        /*06ea*/ 	.byte	0x05
	.zero		1


	//   ....[93]....
        /*06ec*/ 	.word	0x00003550
        /*06f0*/ 	.word	0x000000ff
        /*06f4*/ 	.word	0x00000160
        /*06f8*/ 	.short	0x0106
        /*06fa*/ 	.byte	0x04
	.zero		1


	//   ....[94]....
        /*06fc*/ 	.word	0x00003590
        /*0700*/ 	.word	0x00000000
        /*0704*/ 	.word	0x00000160
        /*0708*/ 	.short	0x010a
        /*070a*/ 	.byte	0xff
	.zero		1


	//   ....[95]....
        /*070c*/ 	.word	0x000037d0
        /*0710*/ 	.word	0x000000ff
        /*0714*/ 	.word	0x00000008
        /*0718*/ 	.short	0x010a
        /*071a*/ 	.byte	0x06
	.zero		1


	//   ....[96]....
        /*071c*/ 	.word	0x000037f0
        /*0720*/ 	.word	0x000000ff
        /*0724*/ 	.word	0x00000008
        /*0728*/ 	.short	0x010a
        /*072a*/ 	.byte	0x06
	.zero		1


	//   ....[97]....
        /*072c*/ 	.word	0x00003980
        /*0730*/ 	.word	0x000000ff
        /*0734*/ 	.word	0x00000008
        /*0738*/ 	.short	0x010a
        /*073a*/ 	.byte	0x06
	.zero		1


	//   ....[98]....
        /*073c*/ 	.word	0x000039a0
        /*0740*/ 	.word	0x000000ff
        /*0744*/ 	.word	0x00000008
        /*0748*/ 	.short	0x010a
        /*074a*/ 	.byte	0x06
	.zero		1


	//   ....[99]....
        /*074c*/ 	.word	0x00003a60
        /*0750*/ 	.word	0x000000ff
        /*0754*/ 	.word	0x00000000
        /*0758*/ 	.short	0x0101
        /*075a*/ 	.byte	0x07
	.zero		1


	//   ....[100]....
        /*075c*/ 	.word	0x00003d60
        /*0760*/ 	.word	0x00000000
        /*0764*/ 	.word	0x00000150
        /*0768*/ 	.short	0x010a
        /*076a*/ 	.byte	0xff
	.zero		1


	//   ....[101]....
        /*076c*/ 	.word	0x00003e20
        /*0770*/ 	.word	0x00000000
        /*0774*/ 	.word	0x00000000
        /*0778*/ 	.short	0x0101
        /*077a*/ 	.byte	0xff
	.zero		1


	//   ....[102]....
        /*077c*/ 	.word	0x00003ee0
        /*0780*/ 	.word	0x000000ff
        /*0784*/ 	.word	0x00000000
        /*0788*/ 	.short	0x010a
        /*078a*/ 	.byte	0x06
	.zero		1


	//   ....[103]....
        /*078c*/ 	.word	0x00003ef0
        /*0790*/ 	.word	0x000000ff
        /*0794*/ 	.word	0x00000190
        /*0798*/ 	.short	0x010a
        /*079a*/ 	.byte	0x0a
	.zero		1


	//   ....[104]....
        /*079c*/ 	.word	0x00003fa0
        /*07a0*/ 	.word	0x000000ff
        /*07a4*/ 	.word	0x00000000
        /*07a8*/ 	.short	0x010a
        /*07aa*/ 	.byte	0x09
	.zero		1


	//   ....[105]....
        /*07ac*/ 	.word	0x000040e0
        /*07b0*/ 	.word	0x000000ff
        /*07b4*/ 	.word	0x00000000
        /*07b8*/ 	.short	0x010a
        /*07ba*/ 	.byte	0x06
	.zero		1


	//   ....[106]....
        /*07bc*/ 	.word	0x00004330
        /*07c0*/ 	.word	0x000000ff
        /*07c4*/ 	.word	0x00000000
        /*07c8*/ 	.short	0x010a
        /*07ca*/ 	.byte	0x07
	.zero		1


	//   ....[107]....
        /*07cc*/ 	.word	0x000043c0
        /*07d0*/ 	.word	0x000000ff
        /*07d4*/ 	.word	0x00000000
        /*07d8*/ 	.short	0x010a
        /*07da*/ 	.byte	0x07
	.zero		1


	//   ....[108]....
        /*07dc*/ 	.word	0x00004450
        /*07e0*/ 	.word	0x000000ff
        /*07e4*/ 	.word	0x00000000
        /*07e8*/ 	.short	0x010a
        /*07ea*/ 	.byte	0x07
	.zero		1


	//   ....[109]....
        /*07ec*/ 	.word	0x000044f0
        /*07f0*/ 	.word	0x00000000
        /*07f4*/ 	.word	0x00000000
        /*07f8*/ 	.short	0x010a
        /*07fa*/ 	.byte	0xff
	.zero		1


	//   ....[110]....
        /*07fc*/ 	.word	0x00004530
        /*0800*/ 	.word	0x00000000
        /*0804*/ 	.word	0x00000000
        /*0808*/ 	.short	0x010a
        /*080a*/ 	.byte	0xff
	.zero		1


	//   ....[111]....
        /*080c*/ 	.word	0x000045a0
        /*0810*/ 	.word	0x000000ff
        /*0814*/ 	.word	0x00000000
        /*0818*/ 	.short	0x0101
        /*081a*/ 	.byte	0x05
	.zero		1


	//   ....[112]....
        /*081c*/ 	.word	0x000045e0
        /*0820*/ 	.word	0x000000ff
        /*0824*/ 	.word	0x000001d0
        /*0828*/ 	.short	0x010a
        /*082a*/ 	.byte	0x08
	.zero		1


	//   ....[113]....
        /*082c*/ 	.word	0x00004630
        /*0830*/ 	.word	0x000000ff
        /*0834*/ 	.word	0x00000000
        /*0838*/ 	.short	0x0101
        /*083a*/ 	.byte	0x05
	.zero		1


	//   ....[114]....
        /*083c*/ 	.word	0x00004a80
        /*0840*/ 	.word	0x00000000
        /*0844*/ 	.word	0x00000150
        /*0848*/ 	.short	0x010a
        /*084a*/ 	.byte	0xff
	.zero		1


	//   ....[115]....
        /*084c*/ 	.word	0x00004b40
        /*0850*/ 	.word	0x00000000
        /*0854*/ 	.word	0x00000000
        /*0858*/ 	.short	0x0101
        /*085a*/ 	.byte	0xff
	.zero		1


	//   ....[116]....
        /*085c*/ 	.word	0x00004e60
        /*0860*/ 	.word	0x000000ff
        /*0864*/ 	.word	0x00000148
        /*0868*/ 	.short	0x010a
        /*086a*/ 	.byte	0x07
	.zero		1


	//   ....[117]....
        /*086c*/ 	.word	0x00005050
        /*0870*/ 	.word	0x000000ff
        /*0874*/ 	.word	0x00000120
        /*0878*/ 	.short	0x010a
        /*087a*/ 	.byte	0x07
	.zero		1


	//   ....[118]....
        /*087c*/ 	.word	0x00005240
        /*0880*/ 	.word	0x000000ff
        /*0884*/ 	.word	0x00000100
        /*0888*/ 	.short	0x010b
        /*088a*/ 	.byte	0x07
	.zero		1


	//   ....[119]....
        /*088c*/ 	.word	0x00005250
        /*0890*/ 	.word	0x000000ff
        /*0894*/ 	.word	0x00000000
        /*0898*/ 	.short	0x0101
        /*089a*/ 	.byte	0x0e
	.zero		1


	//   ....[120]....
        /*089c*/ 	.word	0x00005260
        /*08a0*/ 	.word	0x000000ff
        /*08a4*/ 	.word	0x00000128
        /*08a8*/ 	.short	0x010a
        /*08aa*/ 	.byte	0x07
	.zero		1


	//   ....[121]....
        /*08ac*/ 	.word	0x00005410
        /*08b0*/ 	.word	0x000000ff
        /*08b4*/ 	.word	0x00000108
        /*08b8*/ 	.short	0x010b
        /*08ba*/ 	.byte	0x07
	.zero		1


	//   ....[122]....
        /*08bc*/ 	.word	0x00005420
        /*08c0*/ 	.word	0x000000ff
        /*08c4*/ 	.word	0x00000000
        /*08c8*/ 	.short	0x0101
        /*08ca*/ 	.byte	0x0e
	.zero		1


	//   ....[123]....
        /*08cc*/ 	.word	0x00005430
        /*08d0*/ 	.word	0x000000ff
        /*08d4*/ 	.word	0x00000130
        /*08d8*/ 	.short	0x010a
        /*08da*/ 	.byte	0x07
	.zero		1


	//   ....[124]....
        /*08dc*/ 	.word	0x00005620
        /*08e0*/ 	.word	0x000000ff
        /*08e4*/ 	.word	0x00000110
        /*08e8*/ 	.short	0x010b
        /*08ea*/ 	.byte	0x07
	.zero		1


	//   ....[125]....
        /*08ec*/ 	.word	0x00005690
        /*08f0*/ 	.word	0x000000ff
        /*08f4*/ 	.word	0x00000000
        /*08f8*/ 	.short	0x0101
        /*08fa*/ 	.byte	0x0e
	.zero		1


	//   ....[126]....
        /*08fc*/ 	.word	0x000056a0
        /*0900*/ 	.word	0x000000ff
        /*0904*/ 	.word	0x00000138
        /*0908*/ 	.short	0x010a
        /*090a*/ 	.byte	0x07
	.zero		1


	//   ....[127]....
        /*090c*/ 	.word	0x00005940
        /*0910*/ 	.word	0x000000ff
        /*0914*/ 	.word	0x00000118
        /*0918*/ 	.short	0x010b
        /*091a*/ 	.byte	0x07
	.zero		1


	//   ....[128]....
        /*091c*/ 	.word	0x00005960
        /*0920*/ 	.word	0x000000ff
        /*0924*/ 	.word	0x00000000
        /*0928*/ 	.short	0x0101
        /*092a*/ 	.byte	0x0d
	.zero		1


	//   ....[129]....
        /*092c*/ 	.word	0x00005990
        /*0930*/ 	.word	0x000000ff
        /*0934*/ 	.word	0x00000120
        /*0938*/ 	.short	0x010a
        /*093a*/ 	.byte	0x07
	.zero		1


	//   ....[130]....
        /*093c*/ 	.word	0x000059b0
        /*0940*/ 	.word	0x000000ff
        /*0944*/ 	.word	0x00000128
        /*0948*/ 	.short	0x010a
        /*094a*/ 	.byte	0x07
	.zero		1


	//   ....[131]....
        /*094c*/ 	.word	0x000059d0
        /*0950*/ 	.word	0x000000ff
        /*0954*/ 	.word	0x00000130
        /*0958*/ 	.short	0x010a
        /*095a*/ 	.byte	0x07
	.zero		1


	//   ....[132]....
        /*095c*/ 	.word	0x00005a10
        /*0960*/ 	.word	0x00000000
        /*0964*/ 	.word	0x00000138
        /*0968*/ 	.short	0x010a
        /*096a*/ 	.byte	0xff
	.zero		1


	//   ....[133]....
        /*096c*/ 	.word	0x00005ca0
        /*0970*/ 	.word	0x00000000
        /*0974*/ 	.word	0x00000150
        /*0978*/ 	.short	0x010a
        /*097a*/ 	.byte	0xff
	.zero		1


	//   ....[134]....
        /*097c*/ 	.word	0x00005d60
        /*0980*/ 	.word	0x00000000
        /*0984*/ 	.word	0x00000000
        /*0988*/ 	.short	0x0101
        /*098a*/ 	.byte	0xff
	.zero		1


	//   ....[135]....
        /*098c*/ 	.word	0x00006870
        /*0990*/ 	.word	0x00000004
        /*0994*/ 	.word	0x00000100
        /*0998*/ 	.short	0x010a
        /*099a*/ 	.byte	0xff
	.zero		1


	//   ....[136]....
        /*099c*/ 	.word	0x000068a0
        /*09a0*/ 	.word	0x00000000
        /*09a4*/ 	.word	0x00000170
        /*09a8*/ 	.short	0x010a
        /*09aa*/ 	.byte	0xff
	.zero		1


	//   ....[137]....
        /*09ac*/ 	.word	0x00006a70
        /*09b0*/ 	.word	0x00000002
        /*09b4*/ 	.word	0x00000100
        /*09b8*/ 	.short	0x010a
        /*09ba*/ 	.byte	0xff
	.zero		1


	//   ....[138]....
        /*09bc*/ 	.word	0x00006bf0
        /*09c0*/ 	.word	0x00000000
        /*09c4*/ 	.word	0x00000000
        /*09c8*/ 	.short	0x0101
        /*09ca*/ 	.byte	0xff
	.zero		1


	//   ....[139]....
        /*09cc*/ 	.word	0x00006cd0
        /*09d0*/ 	.word	0x0000005f
        /*09d4*/ 	.word	0x00000170
        /*09d8*/ 	.short	0x010a
        /*09da*/ 	.byte	0xff
	.zero		1


	//   ....[140]....
        /*09dc*/ 	.word	0x00007010
        /*09e0*/ 	.word	0x0000005f
        /*09e4*/ 	.word	0x00000000
        /*09e8*/ 	.short	0x0101
        /*09ea*/ 	.byte	0xff
	.zero		1


	//   ....[141]....
        /*09ec*/ 	.word	0x0000ad20
        /*09f0*/ 	.word	0x00000002
        /*09f4*/ 	.word	0x00000100
        /*09f8*/ 	.short	0x010a
        /*09fa*/ 	.byte	0xff
	.zero		1


	//   ....[142]....
        /*09fc*/ 	.word	0x0000ae10
        /*0a00*/ 	.word	0x00000002
        /*0a04*/ 	.word	0x000001c0
        /*0a08*/ 	.short	0x010a
        /*0a0a*/ 	.byte	0xff
	.zero		1


	//   ....[143]....
        /*0a0c*/ 	.word	0x0000ae70
        /*0a10*/ 	.word	0x00000002
        /*0a14*/ 	.word	0x00000080
        /*0a18*/ 	.short	0x010a
        /*0a1a*/ 	.byte	0xff
	.zero		1


	//   ....[144]....
        /*0a1c*/ 	.word	0x0000aed0
        /*0a20*/ 	.word	0x00000002
        /*0a24*/ 	.word	0x00000080
        /*0a28*/ 	.short	0x010a
        /*0a2a*/ 	.byte	0xff
	.zero		1


	//   ....[145]....
        /*0a2c*/ 	.word	0x0000af20
        /*0a30*/ 	.word	0x00000002
        /*0a34*/ 	.word	0x00000150
        /*0a38*/ 	.short	0x010a
        /*0a3a*/ 	.byte	0xff
	.zero		1


	//   ....[146]....
        /*0a3c*/ 	.word	0x0000af80
        /*0a40*/ 	.word	0x00000000
        /*0a44*/ 	.word	0x00000000
        /*0a48*/ 	.short	0x010a
        /*0a4a*/ 	.byte	0xff
	.zero		1


	//   ....[147]....
        /*0a4c*/ 	.word	0x0000afe0
        /*0a50*/ 	.word	0x00000000
        /*0a54*/ 	.word	0x00000000
        /*0a58*/ 	.short	0x010a
        /*0a5a*/ 	.byte	0xff
	.zero		1


	//   ....[148]....
        /*0a5c*/ 	.word	0x0000b040
        /*0a60*/ 	.word	0x00000000
        /*0a64*/ 	.word	0x00000000
        /*0a68*/ 	.short	0x010a
        /*0a6a*/ 	.byte	0xff
	.zero		1


	//   ....[149]....
        /*0a6c*/ 	.word	0x0000b0a0
        /*0a70*/ 	.word	0x00000000
        /*0a74*/ 	.word	0x00000000
        /*0a78*/ 	.short	0x010a
        /*0a7a*/ 	.byte	0xff
	.zero		1


	//   ....[150]....
        /*0a7c*/ 	.word	0x0000b100
        /*0a80*/ 	.word	0x00000000
        /*0a84*/ 	.word	0x00000000
        /*0a88*/ 	.short	0x010a
        /*0a8a*/ 	.byte	0xff
	.zero		1


	//   ....[151]....
        /*0a8c*/ 	.word	0x0000b160
        /*0a90*/ 	.word	0x00000000
        /*0a94*/ 	.word	0x00000000
        /*0a98*/ 	.short	0x010a
        /*0a9a*/ 	.byte	0xff
	.zero		1


	//   ....[152]....
        /*0a9c*/ 	.word	0x0000b1c0
        /*0aa0*/ 	.word	0x00000000
        /*0aa4*/ 	.word	0x00000000
        /*0aa8*/ 	.short	0x010a
        /*0aaa*/ 	.byte	0xff
	.zero		1


	//   ....[153]....
        /*0aac*/ 	.word	0x0000b220
        /*0ab0*/ 	.word	0x00000000
        /*0ab4*/ 	.word	0x00000000
        /*0ab8*/ 	.short	0x010a
        /*0aba*/ 	.byte	0xff
	.zero		1


	//   ....[154]....
        /*0abc*/ 	.word	0x0000b280
        /*0ac0*/ 	.word	0x00000000
        /*0ac4*/ 	.word	0x00000000
        /*0ac8*/ 	.short	0x010a
        /*0aca*/ 	.byte	0xff
	.zero		1


	//   ....[155]....
        /*0acc*/ 	.word	0x0000b2e0
        /*0ad0*/ 	.word	0x00000000
        /*0ad4*/ 	.word	0x00000000
        /*0ad8*/ 	.short	0x010a
        /*0ada*/ 	.byte	0xff
	.zero		1


	//   ....[156]....
        /*0adc*/ 	.word	0x0000b340
        /*0ae0*/ 	.word	0x00000000
        /*0ae4*/ 	.word	0x00000000
        /*0ae8*/ 	.short	0x010a
        /*0aea*/ 	.byte	0xff
	.zero		1


	//   ....[157]....
        /*0aec*/ 	.word	0x0000b3a0
        /*0af0*/ 	.word	0x00000000
        /*0af4*/ 	.word	0x00000000
        /*0af8*/ 	.short	0x010a
        /*0afa*/ 	.byte	0xff
	.zero		1


	//   ....[158]....
        /*0afc*/ 	.word	0x0000b400
        /*0b00*/ 	.word	0x00000000
        /*0b04*/ 	.word	0x00000000
        /*0b08*/ 	.short	0x010a
        /*0b0a*/ 	.byte	0xff
	.zero		1


	//   ....[159]....
        /*0b0c*/ 	.word	0x0000b460
        /*0b10*/ 	.word	0x00000000
        /*0b14*/ 	.word	0x00000000
        /*0b18*/ 	.short	0x010a
        /*0b1a*/ 	.byte	0xff
	.zero		1


	//   ....[160]....
        /*0b1c*/ 	.word	0x0000b4c0
        /*0b20*/ 	.word	0x00000000
        /*0b24*/ 	.word	0x00000000
        /*0b28*/ 	.short	0x010a
        /*0b2a*/ 	.byte	0xff
	.zero		1


	//   ....[161]....
        /*0b2c*/ 	.word	0x0000b510
        /*0b30*/ 	.word	0x00000000
        /*0b34*/ 	.word	0x000001b0
        /*0b38*/ 	.short	0x010a
        /*0b3a*/ 	.byte	0xff
	.zero		1


	//   ....[162]....
        /*0b3c*/ 	.word	0x0000b570
        /*0b40*/ 	.word	0x00000000
        /*0b44*/ 	.word	0x00000160
        /*0b48*/ 	.short	0x010a
        /*0b4a*/ 	.byte	0xff
	.zero		1


	//   ....[163]....
        /*0b4c*/ 	.word	0x0000b5c0
        /*0b50*/ 	.word	0x00000000
        /*0b54*/ 	.word	0x00000150
        /*0b58*/ 	.short	0x010a
        /*0b5a*/ 	.byte	0xff
	.zero		1


	//   ....[164]....
        /*0b5c*/ 	.word	0x0000b620
        /*0b60*/ 	.word	0x00000000
        /*0b64*/ 	.word	0x00000160
        /*0b68*/ 	.short	0x010a
        /*0b6a*/ 	.byte	0xff
	.zero		1


	//   ....[165]....
        /*0b6c*/ 	.word	0x0000b680
        /*0b70*/ 	.word	0x00000004
        /*0b74*/ 	.word	0x00000008
        /*0b78*/ 	.short	0x010a
        /*0b7a*/ 	.byte	0xff
	.zero		1


	//   ....[166]....
        /*0b7c*/ 	.word	0x0000b760
        /*0b80*/ 	.word	0x00000002
        /*0b84*/ 	.word	0x00000008
        /*0b88*/ 	.short	0x010a
        /*0b8a*/ 	.byte	0xff
	.zero		1


	//   ....[167]....
        /*0b8c*/ 	.word	0x0000b7b0
        /*0b90*/ 	.word	0x00000000
        /*0b94*/ 	.word	0x00000150
        /*0b98*/ 	.short	0x010a
        /*0b9a*/ 	.byte	0xff
	.zero		1


	//   ....[168]....
        /*0b9c*/ 	.word	0x0000b810
        /*0ba0*/ 	.word	0x00000000
        /*0ba4*/ 	.word	0x00000190
        /*0ba8*/ 	.short	0x010a
        /*0baa*/ 	.byte	0xff
	.zero		1


	//   ....[169]....
        /*0bac*/ 	.word	0x0000b870
        /*0bb0*/ 	.word	0x00000000
        /*0bb4*/ 	.word	0x00000000
        /*0bb8*/ 	.short	0x010a
        /*0bba*/ 	.byte	0xff
	.zero		1


	//   ....[170]....
        /*0bbc*/ 	.word	0x0000b8d0
        /*0bc0*/ 	.word	0x00000000
        /*0bc4*/ 	.word	0x00000000
        /*0bc8*/ 	.short	0x010a
        /*0bca*/ 	.byte	0xff
	.zero		1


	//   ....[171]....
        /*0bcc*/ 	.word	0x0000b930
        /*0bd0*/ 	.word	0x00000000
        /*0bd4*/ 	.word	0x00000000
        /*0bd8*/ 	.short	0x010a
        /*0bda*/ 	.byte	0xff
	.zero		1


	//   ....[172]....
        /*0bdc*/ 	.word	0x0000b990
        /*0be0*/ 	.word	0x00000000
        /*0be4*/ 	.word	0x00000000
        /*0be8*/ 	.short	0x010a
        /*0bea*/ 	.byte	0xff
	.zero		1


	//   ....[173]....
        /*0bec*/ 	.word	0x0000b9f0
        /*0bf0*/ 	.word	0x00000000
        /*0bf4*/ 	.word	0x000001d0
        /*0bf8*/ 	.short	0x010a
        /*0bfa*/ 	.byte	0xff
	.zero		1


	//   ....[174]....
        /*0bfc*/ 	.word	0x0000ba40
        /*0c00*/ 	.word	0x00000000
        /*0c04*/ 	.word	0x00000150
        /*0c08*/ 	.short	0x010a
        /*0c0a*/ 	.byte	0xff
	.zero		1


	//   ....[175]....
        /*0c0c*/ 	.word	0x0000baa0
        /*0c10*/ 	.word	0x00000000
        /*0c14*/ 	.word	0x00000148
        /*0c18*/ 	.short	0x010a
        /*0c1a*/ 	.byte	0xff
	.zero		1


	//   ....[176]....
        /*0c1c*/ 	.word	0x0000bb00
        /*0c20*/ 	.word	0x00000000
        /*0c24*/ 	.word	0x00000120
        /*0c28*/ 	.short	0x010a
        /*0c2a*/ 	.byte	0xff
	.zero		1


	//   ....[177]....
        /*0c2c*/ 	.word	0x0000bb60
        /*0c30*/ 	.word	0x00000000
        /*0c34*/ 	.word	0x00000128
        /*0c38*/ 	.short	0x010a
        /*0c3a*/ 	.byte	0xff
	.zero		1


	//   ....[178]....
        /*0c3c*/ 	.word	0x0000bbc0
        /*0c40*/ 	.word	0x00000000
        /*0c44*/ 	.word	0x00000130
        /*0c48*/ 	.short	0x010a
        /*0c4a*/ 	.byte	0xff
	.zero		1


	//   ....[179]....
        /*0c4c*/ 	.word	0x0000bc20
        /*0c50*/ 	.word	0x00000000
        /*0c54*/ 	.word	0x00000138
        /*0c58*/ 	.short	0x010a
        /*0c5a*/ 	.byte	0xff
	.zero		1


	//   ....[180]....
        /*0c5c*/ 	.word	0x0000bc80
        /*0c60*/ 	.word	0x00000000
        /*0c64*/ 	.word	0x00000120
        /*0c68*/ 	.short	0x010a
        /*0c6a*/ 	.byte	0xff
	.zero		1


	//   ....[181]....
        /*0c6c*/ 	.word	0x0000bce0
        /*0c70*/ 	.word	0x00000000
        /*0c74*/ 	.word	0x00000128
        /*0c78*/ 	.short	0x010a
        /*0c7a*/ 	.byte	0xff
	.zero		1


	//   ....[182]....
        /*0c7c*/ 	.word	0x0000bd40
        /*0c80*/ 	.word	0x00000000
        /*0c84*/ 	.word	0x00000130
        /*0c88*/ 	.short	0x010a
        /*0c8a*/ 	.byte	0xff
	.zero		1


	//   ....[183]....
        /*0c8c*/ 	.word	0x0000bd90
        /*0c90*/ 	.word	0x00000000
        /*0c94*/ 	.word	0x00000150
        /*0c98*/ 	.short	0x010a
        /*0c9a*/ 	.byte	0xff
	.zero		1


	//   ....[184]....
        /*0c9c*/ 	.word	0x0000bde0
        /*0ca0*/ 	.word	0x00000002
        /*0ca4*/ 	.word	0x00000100
        /*0ca8*/ 	.short	0x010a
        /*0caa*/ 	.byte	0xff
	.zero		1


	//   ....[185]....
        /*0cac*/ 	.word	0x0000be30
        /*0cb0*/ 	.word	0x0000005f
        /*0cb4*/ 	.word	0x00000170
        /*0cb8*/ 	.short	0x010a
        /*0cba*/ 	.byte	0xff
	.zero		1


	//----- nvinfo : EIATTR_NUM_MBARRIERS
	.align		4
.L_48:
        /*0cbc*/ 	.byte	0x03, 0x38
        /*0cbe*/ 	.short	0x003b


	//----- nvinfo : EIATTR_EXIT_INSTR_OFFSETS
	.align		4
        /*0cc0*/ 	.byte	0x04, 0x1c
        /*0cc2*/ 	.short	(.L_50 - .L_49)


	//   ....[0]....
.L_49:
        /*0cc4*/ 	.word	0x00003060


	//   ....[1]....
        /*0cc8*/ 	.word	0x00003560


	//   ....[2]....
        /*0ccc*/ 	.word	0x000035c0


	//   ....[3]....
        /*0cd0*/ 	.word	0x00004860


	//   ....[4]....
        /*0cd4*/ 	.word	0x00005a40


	//   ....[5]....
        /*0cd8*/ 	.word	0x00005a80


	//   ....[6]....
        /*0cdc*/ 	.word	0x0000ae00


	//----- nvinfo : EIATTR_MAX_THREADS
	.align		4
.L_50:
        /*0ce0*/ 	.byte	0x04, 0x05
        /*0ce2*/ 	.short	(.L_52 - .L_51)
.L_51:
        /*0ce4*/ 	.word	0x00000100
        /*0ce8*/ 	.word	0x00000001
        /*0cec*/ 	.word	0x00000001


	//----- nvinfo : EIATTR_CRS_STACK_SIZE
	.align		4
.L_52:
        /*0cf0*/ 	.byte	0x04, 0x1e
        /*0cf2*/ 	.short	(.L_54 - .L_53)
.L_53:
        /*0cf4*/ 	.word	0x00000000


	//----- nvinfo : EIATTR_CBANK_PARAM_SIZE
	.align		4
.L_54:
        /*0cf8*/ 	.byte	0x03, 0x19
        /*0cfa*/ 	.short	0x0800


	//----- nvinfo : EIATTR_PARAM_CBANK
	.align		4
        /*0cfc*/ 	.byte	0x04, 0x0a
        /*0cfe*/ 	.short	(.L_56 - .L_55)
	.align		4
.L_55:
        /*0d00*/ 	.word	index@(.nv.constant0._ZN7cutlass13device_kernelINS_4gemm6kernel13GemmUniversalIN4cute5tupleIJiiiiEEENS1_10collective13CollectiveMmaINS1_35MainloopSm100TmaUmmaWarpSpecializedILi16ELi2ELi4ENS5_IJNS4_1CILi2EEENSA_ILi1EEESC_EEEEENS5_IJNSA_ILi128EEENSA_ILi256EEENSA_ILi64EEEEEENS_12float_e4m3_tENS5_IJlSC_lEEESJ_SK_NS4_8TiledMMAINS4_8MMA_AtomIJNS4_10MMA_TraitsINS4_25SM100_MMA_F8F6F4_2x1SM_SSEJSJ_SJ_fSF_SG_NS4_17integral_constantINS4_4UMMA5MajorELSR_0EEESS_NSP_INSQ_7ScaleInELST_0EEESU_EEEEEENS4_6LayoutINS5_IJSC_SC_SC_EEENS5_IJNSA_ILi0EEESZ_SZ_EEEEENS5_IJNS4_10UnderscoreES12_S12_EEEEENS4_18SM100_TMA_2SM_LOADENS4_14ComposedLayoutINS4_7SwizzleILi2ELi4ELi3EEENS4_18smem_ptr_flag_bitsILi8EEENSX_INS5_IJNSA_ILi8EEESH_EEENS5_IJSH_SC_EEEEEEEvNS4_8identityES15_S1F_vS1G_EENS_8epilogue10collective18CollectiveEpilogueINS1I_23Sm100TmaWarpSpecializedILi4ELi2ELi32ELb0ELb0EEEJNS5_IJSH_SG_SH_EEENS5_IJNSX_ISH_SC_EENSX_INS5_IJNSA_ILi32EEESB_EEENS5_IJSC_SF_EEEEEEEESJ_SK_SJ_SK_NS1I_6fusion15FusionCallbacksIS1M_NS1U_13LinCombEltActINS1I_6thread4GELUESJ_fSJ_fLNS_15FloatRoundStyleE2EEES1N_S1T_JEEENS4_5SM1004TMEM4LOAD26SM100_TMEM_LOAD_32dp32b32xENS4_13SM90_TMA_LOADENS16_INS17_ILi1ELi4ELi3EEES1A_NSX_INS5_IJS1B_S1P_EEENS5_IJS1P_SC_EEEEEEENS4_39AutoVectorizingCopyWithAssumedAlignmentILi128EEENS4_14SM90_TMA_STOREES2B_S2D_S2D_EEEvvEEEEvNT_6ParamsE)
        /*0d04*/ 	.short	0x0380
        /*0d06*/ 	.short	0x0800


	//----- nvinfo : EIATTR_SW_WAR
	.align		4
.L_56:
        /*0d08*/ 	.byte	0x04, 0x36
        /*0d0a*/ 	.short	(.L_58 - .L_57)
.L_57:
        /*0d0c*/ 	.word	0x00000008
.L_58:


//--------------------- .nv.callgraph             --------------------------
	.section	.nv.callgraph,"",@"SHT_CUDA_CALLGRAPH"
	.align	4
	.sectionentsize	8
	.align		4
        /*0000*/ 	.word	0x00000000
	.align		4
        /*0004*/ 	.word	0xffffffff
	.align		4
        /*0008*/ 	.word	index@(_ZN7cutlass13device_kernelINS_4gemm6kernel13GemmUniversalIN4cute5tupleIJiiiiEEENS1_10collective13CollectiveMmaINS1_35MainloopSm100TmaUmmaWarpSpecializedILi16ELi2ELi4ENS5_IJNS4_1CILi2EEENSA_ILi1EEESC_EEEEENS5_IJNSA_ILi128EEENSA_ILi256EEENSA_ILi64EEEEEENS_12float_e4m3_tENS5_IJlSC_lEEESJ_SK_NS4_8TiledMMAINS4_8MMA_AtomIJNS4_10MMA_TraitsINS4_25SM100_MMA_F8F6F4_2x1SM_SSEJSJ_SJ_fSF_SG_NS4_17integral_constantINS4_4UMMA5MajorELSR_0EEESS_NSP_INSQ_7ScaleInELST_0EEESU_EEEEEENS4_6LayoutINS5_IJSC_SC_SC_EEENS5_IJNSA_ILi0EEESZ_SZ_EEEEENS5_IJNS4_10UnderscoreES12_S12_EEEEENS4_18SM100_TMA_2SM_LOADENS4_14ComposedLayoutINS4_7SwizzleILi2ELi4ELi3EEENS4_18smem_ptr_flag_bitsILi8EEENSX_INS5_IJNSA_ILi8EEESH_EEENS5_IJSH_SC_EEEEEEEvNS4_8identityES15_S1F_vS1G_EENS_8epilogue10collective18CollectiveEpilogueINS1I_23Sm100TmaWarpSpecializedILi4ELi2ELi32ELb0ELb0EEEJNS5_IJSH_SG_SH_EEENS5_IJNSX_ISH_SC_EENSX_INS5_IJNSA_ILi32EEESB_EEENS5_IJSC_SF_EEEEEEEESJ_SK_SJ_SK_NS1I_6fusion15FusionCallbacksIS1M_NS1U_13LinCombEltActINS1I_6thread4GELUESJ_fSJ_fLNS_15FloatRoundStyleE2EEES1N_S1T_JEEENS4_5SM1004TMEM4LOAD26SM100_TMEM_LOAD_32dp32b32xENS4_13SM90_TMA_LOADENS16_INS17_ILi1ELi4ELi3EEES1A_NSX_INS5_IJS1B_S1P_EEENS5_IJS1P_SC_EEEEEEENS4_39AutoVectorizingCopyWithAssumedAlignmentILi128EEENS4_14SM90_TMA_STOREES2B_S2D_S2D_EEEvvEEEEvNT_6ParamsE)
	.align		4
        /*000c*/ 	.word	index@(__assertfail)
	.align		4
        /*0010*/ 	.word	0x00000000
	.align		4
        /*0014*/ 	.word	0xfffffffe
	.align		4
        /*0018*/ 	.word	0x00000000
	.align		4
        /*001c*/ 	.word	0xfffffffd
	.align		4
        /*0020*/ 	.word	0x00000000
	.align		4
        /*0024*/ 	.word	0xfffffffc


//--------------------- .nv.constant4             --------------------------
	.section	.nv.constant4,"a",@progbits
	.align	8
	.align		8
.nv.constant4:
        /*0000*/ 	.dword	__assertfail
	.align		8
        /*0008*/ 	.dword	__unnamed_1
	.align		8
        /*0010*/ 	.dword	__unnamed_2
	.align		8
        /*0018*/ 	.dword	__unnamed_3
	.align		8
        /*0020*/ 	.dword	_ZN39_INTERNAL_f7f95113_4_k_cu_e103eeb1_29054cuda3std3__45__cpo5beginE
	.align		8
        /*0028*/ 	.dword	_ZN39_INTERNAL_f7f95113_4_k_cu_e103eeb1_29054cuda3std3__45__cpo3endE
	.align		8
        /*0030*/ 	.dword	_ZN39_INTERNAL_f7f95113_4_k_cu_e103eeb1_29054cuda3std3__45__cpo6cbeginE
	.align		8
        /*0038*/ 	.dword	_ZN39_INTERNAL_f7f95113_4_k_cu_e103eeb1_29054cuda3std3__45__cpo4cendE
	.align		8
        /*0040*/ 	.dword	_ZN39_INTERNAL_f7f95113_4_k_cu_e103eeb1_29054cuda3std3__441_GLOBAL__N__f7f95113_4_k_cu_e103eeb1_29056ignoreE
	.align		8
        /*0048*/ 	.dword	_ZN39_INTERNAL_f7f95113_4_k_cu_e103eeb1_29054cuda3std3__419piecewise_constructE
	.align		8
        /*0050*/ 	.dword	_ZN39_INTERNAL_f7f95113_4_k_cu_e103eeb1_29054cuda3std3__48in_placeE
	.align		8
        /*0058*/ 	.dword	_ZN39_INTERNAL_f7f95113_4_k_cu_e103eeb1_29054cuda3std6ranges3__45__cpo4swapE
	.align		8
        /*0060*/ 	.dword	_ZN39_INTERNAL_f7f95113_4_k_cu_e103eeb1_29054cuda3std6ranges3__45__cpo9iter_moveE
	.align		8
        /*0068*/ 	.dword	_ZN39_INTERNAL_f7f95113_4_k_cu_e103eeb1_29054cute7productE
	.align		8
        /*0070*/ 	.dword	_ZN39_INTERNAL_f7f95113_4_k_cu_e103eeb1_29054cute1_E
	.align		8
        /*0078*/ 	.dword	$str$25
	.align		8
        /*0080*/ 	.dword	$str$26
	.align		8
        /*0088*/ 	.dword	$str$27
	.align		8
        /*0090*/ 	.dword	$str$28


//--------------------- .text._ZN7cutlass13device_kernelINS_4gemm6kernel13GemmUniversalIN4cute5tupleIJiiiiEEENS1_10collective13CollectiveMmaINS1_35MainloopSm100TmaUmmaWarpSpecializedILi16ELi2ELi4ENS5_IJNS4_1CILi2EEENSA_ILi1EEESC_EEEEENS5_IJNSA_ILi128EEENSA_ILi256EEENSA_ILi64EEEEEENS_12float_e4m3_tENS5_IJlSC_lEEESJ_SK_NS4_8TiledMMAINS4_8MMA_AtomIJNS4_10MMA_TraitsINS4_25SM100_MMA_F8F6F4_2x1SM_SSEJSJ_SJ_fSF_SG_NS4_17integral_constantINS4_4UMMA5MajorELSR_0EEESS_NSP_INSQ_7ScaleInELST_0EEESU_EEEEEENS4_6LayoutINS5_IJSC_SC_SC_EEENS5_IJNSA_ILi0EEESZ_SZ_EEEEENS5_IJNS4_10UnderscoreES12_S12_EEEEENS4_18SM100_TMA_2SM_LOADENS4_14ComposedLayoutINS4_7SwizzleILi2ELi4ELi3EEENS4_18smem_ptr_flag_bitsILi8EEENSX_INS5_IJNSA_ILi8EEESH_EEENS5_IJSH_SC_EEEEEEEvNS4_8identityES15_S1F_vS1G_EENS_8epilogue10collective18CollectiveEpilogueINS1I_23Sm100TmaWarpSpecializedILi4ELi2ELi32ELb0ELb0EEEJNS5_IJSH_SG_SH_EEENS5_IJNSX_ISH_SC_EENSX_INS5_IJNSA_ILi32EEESB_EEENS5_IJSC_SF_EEEEEEEESJ_SK_SJ_SK_NS1I_6fusion15FusionCallbacksIS1M_NS1U_13LinCombEltActINS1I_6thread4GELUESJ_fSJ_fLNS_15FloatRoundStyleE2EEES1N_S1T_JEEENS4_5SM1004TMEM4LOAD26SM100_TMEM_LOAD_32dp32b32xENS4_13SM90_TMA_LOADENS16_INS17_ILi1ELi4ELi3EEES1A_NSX_INS5_IJS1B_S1P_EEENS5_IJS1P_SC_EEEEEEENS4_39AutoVectorizingCopyWithAssumedAlignmentILi128EEENS4_14SM90_TMA_STOREES2B_S2D_S2D_EEEvvEEEEvNT_6ParamsE --------------------------
	.section	.text._ZN7cutlass13device_kernelINS_4gemm6kernel13GemmUniversalIN4cute5tupleIJiiiiEEENS1_10collective13CollectiveMmaINS1_35MainloopSm100TmaUmmaWarpSpecializedILi16ELi2ELi4ENS5_IJNS4_1CILi2EEENSA_ILi1EEESC_EEEEENS5_IJNSA_ILi128EEENSA_ILi256EEENSA_ILi64EEEEEENS_12float_e4m3_tENS5_IJlSC_lEEESJ_SK_NS4_8TiledMMAINS4_8MMA_AtomIJNS4_10MMA_TraitsINS4_25SM100_MMA_F8F6F4_2x1SM_SSEJSJ_SJ_fSF_SG_NS4_17integral_constantINS4_4UMMA5MajorELSR_0EEESS_NSP_INSQ_7ScaleInELST_0EEESU_EEEEEENS4_6LayoutINS5_IJSC_SC_SC_EEENS5_IJNSA_ILi0EEESZ_SZ_EEEEENS5_IJNS4_10UnderscoreES12_S12_EEEEENS4_18SM100_TMA_2SM_LOADENS4_14ComposedLayoutINS4_7SwizzleILi2ELi4ELi3EEENS4_18smem_ptr_flag_bitsILi8EEENSX_INS5_IJNSA_ILi8EEESH_EEENS5_IJSH_SC_EEEEEEEvNS4_8identityES15_S1F_vS1G_EENS_8epilogue10collective18CollectiveEpilogueINS1I_23Sm100TmaWarpSpecializedILi4ELi2ELi32ELb0ELb0EEEJNS5_IJSH_SG_SH_EEENS5_IJNSX_ISH_SC_EENSX_INS5_IJNSA_ILi32EEESB_EEENS5_IJSC_SF_EEEEEEEESJ_SK_SJ_SK_NS1I_6fusion15FusionCallbacksIS1M_NS1U_13LinCombEltActINS1I_6thread4GELUESJ_fSJ_fLNS_15FloatRoundStyleE2EEES1N_S1T_JEEENS4_5SM1004TMEM4LOAD26SM100_TMEM_LOAD_32dp32b32xENS4_13SM90_TMA_LOADENS16_INS17_ILi1ELi4ELi3EEES1A_NSX_INS5_IJS1B_S1P_EEENS5_IJS1P_SC_EEEEEEENS4_39AutoVectorizingCopyWithAssumedAlignmentILi128EEENS4_14SM90_TMA_STOREES2B_S2D_S2D_EEEvvEEEEvNT_6ParamsE,"ax",@progbits
	.align	128
.text._ZN7cutlass13device_kernelINS_4gemm6kernel13GemmUniversalIN4cute5tupleIJiiiiEEENS1_10collective13CollectiveMmaINS1_35MainloopSm100TmaUmmaWarpSpecializedILi16ELi2ELi4ENS5_IJNS4_1CILi2EEENSA_ILi1EEESC_EEEEENS5_IJNSA_ILi128EEENSA_ILi256EEENSA_ILi64EEEEEENS_12float_e4m3_tENS5_IJlSC_lEEESJ_SK_NS4_8TiledMMAINS4_8MMA_AtomIJNS4_10MMA_TraitsINS4_25SM100_MMA_F8F6F4_2x1SM_SSEJSJ_SJ_fSF_SG_NS4_17integral_constantINS4_4UMMA5MajorELSR_0EEESS_NSP_INSQ_7ScaleInELST_0EEESU_EEEEEENS4_6LayoutINS5_IJSC_SC_SC_EEENS5_IJNSA_ILi0EEESZ_SZ_EEEEENS5_IJNS4_10UnderscoreES12_S12_EEEEENS4_18SM100_TMA_2SM_LOADENS4_14ComposedLayoutINS4_7SwizzleILi2ELi4ELi3EEENS4_18smem_ptr_flag_bitsILi8EEENSX_INS5_IJNSA_ILi8EEESH_EEENS5_IJSH_SC_EEEEEEEvNS4_8identityES15_S1F_vS1G_EENS_8epilogue10collective18CollectiveEpilogueINS1I_23Sm100TmaWarpSpecializedILi4ELi2ELi32ELb0ELb0EEEJNS5_IJSH_SG_SH_EEENS5_IJNSX_ISH_SC_EENSX_INS5_IJNSA_ILi32EEESB_EEENS5_IJSC_SF_EEEEEEEESJ_SK_SJ_SK_NS1I_6fusion15FusionCallbacksIS1M_NS1U_13LinCombEltActINS1I_6thread4GELUESJ_fSJ_fLNS_15FloatRoundStyleE2EEES1N_S1T_JEEENS4_5SM1004TMEM4LOAD26SM100_TMEM_LOAD_32dp32b32xENS4_13SM90_TMA_LOADENS16_INS17_ILi1ELi4ELi3EEES1A_NSX_INS5_IJS1B_S1P_EEENS5_IJS1P_SC_EEEEEEENS4_39AutoVectorizingCopyWithAssumedAlignmentILi128EEENS4_14SM90_TMA_STOREES2B_S2D_S2D_EEEvvEEEEvNT_6ParamsE:
        .type           _ZN7cutlass13device_kernelINS_4gemm6kernel13GemmUniversalIN4cute5tupleIJiiiiEEENS1_10collective13CollectiveMmaINS1_35MainloopSm100TmaUmmaWarpSpecializedILi16ELi2ELi4ENS5_IJNS4_1CILi2EEENSA_ILi1EEESC_EEEEENS5_IJNSA_ILi128EEENSA_ILi256EEENSA_ILi64EEEEEENS_12float_e4m3_tENS5_IJlSC_lEEESJ_SK_NS4_8TiledMMAINS4_8MMA_AtomIJNS4_10MMA_TraitsINS4_25SM100_MMA_F8F6F4_2x1SM_SSEJSJ_SJ_fSF_SG_NS4_17integral_constantINS4_4UMMA5MajorELSR_0EEESS_NSP_INSQ_7ScaleInELST_0EEESU_EEEEEENS4_6LayoutINS5_IJSC_SC_SC_EEENS5_IJNSA_ILi0EEESZ_SZ_EEEEENS5_IJNS4_10UnderscoreES12_S12_EEEEENS4_18SM100_TMA_2SM_LOADENS4_14ComposedLayoutINS4_7SwizzleILi2ELi4ELi3EEENS4_18smem_ptr_flag_bitsILi8EEENSX_INS5_IJNSA_ILi8EEESH_EEENS5_IJSH_SC_EEEEEEEvNS4_8identityES15_S1F_vS1G_EENS_8epilogue10collective18CollectiveEpilogueINS1I_23Sm100TmaWarpSpecializedILi4ELi2ELi32ELb0ELb0EEEJNS5_IJSH_SG_SH_EEENS5_IJNSX_ISH_SC_EENSX_INS5_IJNSA_ILi32EEESB_EEENS5_IJSC_SF_EEEEEEEESJ_SK_SJ_SK_NS1I_6fusion15FusionCallbacksIS1M_NS1U_13LinCombEltActINS1I_6thread4GELUESJ_fSJ_fLNS_15FloatRoundStyleE2EEES1N_S1T_JEEENS4_5SM1004TMEM4LOAD26SM100_TMEM_LOAD_32dp32b32xENS4_13SM90_TMA_LOADENS16_INS17_ILi1ELi4ELi3EEES1A_NSX_INS5_IJS1B_S1P_EEENS5_IJS1P_SC_EEEEEEENS4_39AutoVectorizingCopyWithAssumedAlignmentILi128EEENS4_14SM90_TMA_STOREES2B_S2D_S2D_EEEvvEEEEvNT_6ParamsE,@function
        .size           _ZN7cutlass13device_kernelINS_4gemm6kernel13GemmUniversalIN4cute5tupleIJiiiiEEENS1_10collective13CollectiveMmaINS1_35MainloopSm100TmaUmmaWarpSpecializedILi16ELi2ELi4ENS5_IJNS4_1CILi2EEENSA_ILi1EEESC_EEEEENS5_IJNSA_ILi128EEENSA_ILi256EEENSA_ILi64EEEEEENS_12float_e4m3_tENS5_IJlSC_lEEESJ_SK_NS4_8TiledMMAINS4_8MMA_AtomIJNS4_10MMA_TraitsINS4_25SM100_MMA_F8F6F4_2x1SM_SSEJSJ_SJ_fSF_SG_NS4_17integral_constantINS4_4UMMA5MajorELSR_0EEESS_NSP_INSQ_7ScaleInELST_0EEESU_EEEEEENS4_6LayoutINS5_IJSC_SC_SC_EEENS5_IJNSA_ILi0EEESZ_SZ_EEEEENS5_IJNS4_10UnderscoreES12_S12_EEEEENS4_18SM100_TMA_2SM_LOADENS4_14ComposedLayoutINS4_7SwizzleILi2ELi4ELi3EEENS4_18smem_ptr_flag_bitsILi8EEENSX_INS5_IJNSA_ILi8EEESH_EEENS5_IJSH_SC_EEEEEEEvNS4_8identityES15_S1F_vS1G_EENS_8epilogue10collective18CollectiveEpilogueINS1I_23Sm100TmaWarpSpecializedILi4ELi2ELi32ELb0ELb0EEEJNS5_IJSH_SG_SH_EEENS5_IJNSX_ISH_SC_EENSX_INS5_IJNSA_ILi32EEESB_EEENS5_IJSC_SF_EEEEEEEESJ_SK_SJ_SK_NS1I_6fusion15FusionCallbacksIS1M_NS1U_13LinCombEltActINS1I_6thread4GELUESJ_fSJ_fLNS_15FloatRoundStyleE2EEES1N_S1T_JEEENS4_5SM1004TMEM4LOAD26SM100_TMEM_LOAD_32dp32b32xENS4_13SM90_TMA_LOADENS16_INS17_ILi1ELi4ELi3EEES1A_NSX_INS5_IJS1B_S1P_EEENS5_IJS1P_SC_EEEEEEENS4_39AutoVectorizingCopyWithAssumedAlignmentILi128EEENS4_14SM90_TMA_STOREES2B_S2D_S2D_EEEvvEEEEvNT_6ParamsE,(.L_x_213 - _ZN7cutlass13device_kernelINS_4gemm6kernel13GemmUniversalIN4cute5tupleIJiiiiEEENS1_10collective13CollectiveMmaINS1_35MainloopSm100TmaUmmaWarpSpecializedILi16ELi2ELi4ENS5_IJNS4_1CILi2EEENSA_ILi1EEESC_EEEEENS5_IJNSA_ILi128EEENSA_ILi256EEENSA_ILi64EEEEEENS_12float_e4m3_tENS5_IJlSC_lEEESJ_SK_NS4_8TiledMMAINS4_8MMA_AtomIJNS4_10MMA_TraitsINS4_25SM100_MMA_F8F6F4_2x1SM_SSEJSJ_SJ_fSF_SG_NS4_17integral_constantINS4_4UMMA5MajorELSR_0EEESS_NSP_INSQ_7ScaleInELST_0EEESU_EEEEEENS4_6LayoutINS5_IJSC_SC_SC_EEENS5_IJNSA_ILi0EEESZ_SZ_EEEEENS5_IJNS4_10UnderscoreES12_S12_EEEEENS4_18SM100_TMA_2SM_LOADENS4_14ComposedLayoutINS4_7SwizzleILi2ELi4ELi3EEENS4_18smem_ptr_flag_bitsILi8EEENSX_INS5_IJNSA_ILi8EEESH_EEENS5_IJSH_SC_EEEEEEEvNS4_8identityES15_S1F_vS1G_EENS_8epilogue10collective18CollectiveEpilogueINS1I_23Sm100TmaWarpSpecializedILi4ELi2ELi32ELb0ELb0EEEJNS5_IJSH_SG_SH_EEENS5_IJNSX_ISH_SC_EENSX_INS5_IJNSA_ILi32EEESB_EEENS5_IJSC_SF_EEEEEEEESJ_SK_SJ_SK_NS1I_6fusion15FusionCallbacksIS1M_NS1U_13LinCombEltActINS1I_6thread4GELUESJ_fSJ_fLNS_15FloatRoundStyleE2EEES1N_S1T_JEEENS4_5SM1004TMEM4LOAD26SM100_TMEM_LOAD_32dp32b32xENS4_13SM90_TMA_LOADENS16_INS17_ILi1ELi4ELi3EEES1A_NSX_INS5_IJS1B_S1P_EEENS5_IJS1P_SC_EEEEEEENS4_39AutoVectorizingCopyWithAssumedAlignmentILi128EEENS4_14SM90_TMA_STOREES2B_S2D_S2D_EEEvvEEEEvNT_6ParamsE)
        .other          _ZN7cutlass13device_kernelINS_4gemm6kernel13GemmUniversalIN4cute5tupleIJiiiiEEENS1_10collective13CollectiveMmaINS1_35MainloopSm100TmaUmmaWarpSpecializedILi16ELi2ELi4ENS5_IJNS4_1CILi2EEENSA_ILi1EEESC_EEEEENS5_IJNSA_ILi128EEENSA_ILi256EEENSA_ILi64EEEEEENS_12float_e4m3_tENS5_IJlSC_lEEESJ_SK_NS4_8TiledMMAINS4_8MMA_AtomIJNS4_10MMA_TraitsINS4_25SM100_MMA_F8F6F4_2x1SM_SSEJSJ_SJ_fSF_SG_NS4_17integral_constantINS4_4UMMA5MajorELSR_0EEESS_NSP_INSQ_7ScaleInELST_0EEESU_EEEEEENS4_6LayoutINS5_IJSC_SC_SC_EEENS5_IJNSA_ILi0EEESZ_SZ_EEEEENS5_IJNS4_10UnderscoreES12_S12_EEEEENS4_18SM100_TMA_2SM_LOADENS4_14ComposedLayoutINS4_7SwizzleILi2ELi4ELi3EEENS4_18smem_ptr_flag_bitsILi8EEENSX_INS5_IJNSA_ILi8EEESH_EEENS5_IJSH_SC_EEEEEEEvNS4_8identityES15_S1F_vS1G_EENS_8epilogue10collective18CollectiveEpilogueINS1I_23Sm100TmaWarpSpecializedILi4ELi2ELi32ELb0ELb0EEEJNS5_IJSH_SG_SH_EEENS5_IJNSX_ISH_SC_EENSX_INS5_IJNSA_ILi32EEESB_EEENS5_IJSC_SF_EEEEEEEESJ_SK_SJ_SK_NS1I_6fusion15FusionCallbacksIS1M_NS1U_13LinCombEltActINS1I_6thread4GELUESJ_fSJ_fLNS_15FloatRoundStyleE2EEES1N_S1T_JEEENS4_5SM1004TMEM4LOAD26SM100_TMEM_LOAD_32dp32b32xENS4_13SM90_TMA_LOADENS16_INS17_ILi1ELi4ELi3EEES1A_NSX_INS5_IJS1B_S1P_EEENS5_IJS1P_SC_EEEEEEENS4_39AutoVectorizingCopyWithAssumedAlignmentILi128EEENS4_14SM90_TMA_STOREES2B_S2D_S2D_EEEvvEEEEvNT_6ParamsE,@"STO_CUDA_ENTRY STV_DEFAULT"
_ZN7cutlass13device_kernelINS_4gemm6kernel13GemmUniversalIN4cute5tupleIJiiiiEEENS1_10collective13CollectiveMmaINS1_35MainloopSm100TmaUmmaWarpSpecializedILi16ELi2ELi4ENS5_IJNS4_1CILi2EEENSA_ILi1EEESC_EEEEENS5_IJNSA_ILi128EEENSA_ILi256EEENSA_ILi64EEEEEENS_12float_e4m3_tENS5_IJlSC_lEEESJ_SK_NS4_8TiledMMAINS4_8MMA_AtomIJNS4_10MMA_TraitsINS4_25SM100_MMA_F8F6F4_2x1SM_SSEJSJ_SJ_fSF_SG_NS4_17integral_constantINS4_4UMMA5MajorELSR_0EEESS_NSP_INSQ_7ScaleInELST_0EEESU_EEEEEENS4_6LayoutINS5_IJSC_SC_SC_EEENS5_IJNSA_ILi0EEESZ_SZ_EEEEENS5_IJNS4_10UnderscoreES12_S12_EEEEENS4_18SM100_TMA_2SM_LOADENS4_14ComposedLayoutINS4_7SwizzleILi2ELi4ELi3EEENS4_18smem_ptr_flag_bitsILi8EEENSX_INS5_IJNSA_ILi8EEESH_EEENS5_IJSH_SC_EEEEEEEvNS4_8identityES15_S1F_vS1G_EENS_8epilogue10collective18CollectiveEpilogueINS1I_23Sm100TmaWarpSpecializedILi4ELi2ELi32ELb0ELb0EEEJNS5_IJSH_SG_SH_EEENS5_IJNSX_ISH_SC_EENSX_INS5_IJNSA_ILi32EEESB_EEENS5_IJSC_SF_EEEEEEEESJ_SK_SJ_SK_NS1I_6fusion15FusionCallbacksIS1M_NS1U_13LinCombEltActINS1I_6thread4GELUESJ_fSJ_fLNS_15FloatRoundStyleE2EEES1N_S1T_JEEENS4_5SM1004TMEM4LOAD26SM100_TMEM_LOAD_32dp32b32xENS4_13SM90_TMA_LOADENS16_INS17_ILi1ELi4ELi3EEES1A_NSX_INS5_IJS1B_S1P_EEENS5_IJS1P_SC_EEEEEEENS4_39AutoVectorizingCopyWithAssumedAlignmentILi128EEENS4_14SM90_TMA_STOREES2B_S2D_S2D_EEEvvEEEEvNT_6ParamsE:
[----:B------:R-:W1:Y:S01]  /*0000*/  LDC R1, c[0x0][0x37c] ;  /* 0x0000df00ff017b82 */ /* 0x000e620000000800 */
[----:B------:R-:W2:Y:S01]  /*0010*/  S2R R114, SR_TID.X ;  /* 0x0000000000727919 */ /* 0x000ea20000002100 */
[----:B------:R-:W3:Y:S06]  /*0020*/  LDCU.64 UR8, c[0x0][0x890] ;  /* 0x00011200ff0877ac */ /* 0x000eec0008000a00 */
[----:B------:R-:W4:Y:S01]  /*0030*/  S2UR UR37, SR_CgaCtaId ;  /* 0x00000000002579c3 */ /* 0x000f220000008800 */
[----:B------:R-:W-:Y:S02]  /*0040*/  PRMT R94, RZ, 0x7610, R94 ;  /* 0x00007610ff5e7816 */ /* 0x000fe4000000005e */
[----:B------:R-:W-:Y:S01]  /*0050*/  ELECT P0, URZ, PT ;  /* 0x0000000000ff782f */ /* 0x000fe20003800000 */
[----:B------:R-:W1:Y:S01]  /*0060*/  LDCU.64 UR38, c[0x0][0x358] ;  /* 0x00006b00ff2677ac */ /* 0x000e620008000a00 */
[----:B---3--:R-:W-:-:S04]  /*0070*/  UISETP.NE.U32.AND UP2, UPT, UR8, URZ, UPT ;  /* 0x000000ff0800728c */ /* 0x008fc8000bf45070 */
[----:B------:R-:W-:Y:S02]  /*0080*/  UISETP.NE.AND.EX UP2, UPT, UR9, URZ, UPT, UP2 ;  /* 0x000000ff0900728c */ /* 0x000fe4000bf45320 */
[----:B----4-:R-:W-:Y:S02]  /*0090*/  ULOP3.LUT UR5, UR37, 0x1, URZ, 0xc0, !UPT ;  /* 0x0000000125057892 */ /* 0x010fe4000f8ec0ff */
[----:B------:R-:W-:Y:S01]  /*00a0*/  ULOP3.LUT UR4, UR37, 0x1, URZ, 0x3c, !UPT ;  /* 0x0000000125047892 */ /* 0x000fe2000f8e3cff */
[----:B--2---:R-:W-:-:S05]  /*00b0*/  SHF.R.U32.HI R115, RZ, 0x5, R114 ;  /* 0x00000005ff737819 */ /* 0x004fca0000011672 */
[----:B------:R-:W2:Y:S02]  /*00c0*/  SHFL.IDX PT, R0, R115, RZ, 0x1f ;  /* 0x00001fff73007589 */ /* 0x000ea400000e0000 */
[----:B--2---:R-:W-:Y:S01]  /*00d0*/  R2UR UR10, R0 ;  /* 0x00000000000a72ca */ /* 0x004fe200000e0000 */
[----:B-1----:R-:W-:Y:S05]  /*00e0*/  BRA.U UP2, `(.L_x_0) ;  /* 0x00000001022c7547 */ /* 0x002fea000b800000 */
[----:B------:R-:W1:Y:S02]  /*00f0*/  LDCU.64 UR6, c[0x0][0x888] ;  /* 0x00011100ff0677ac */ /* 0x000e640008000a00 */
[----:B-1----:R-:W-:-:S04]  /*0100*/  UISETP.NE.U32.AND UP0, UPT, UR6, URZ, UPT ;  /* 0x000000ff0600728c */ /* 0x002fc8000bf05070 */
[----:B------:R-:W-:-:S09]  /*0110*/  UISETP.NE.AND.EX UP0, UPT, UR7, URZ, UPT, UP0 ;  /* 0x000000ff0700728c */ /* 0x000fd2000bf05300 */
[----:B------:R-:W-:Y:S05]  /*0120*/  BRA.U !UP0, `(.L_x_1) ;  /* 0x0000000108107547 */ /* 0x000fea000b800000 */
[----:B------:R-:W1:Y:S02]  /*0130*/  LDC.64 R82, c[0x0][0x888] ;  /* 0x00022200ff527b82 */ /* 0x000e640000000a00 */
[----:B-1----:R1:W5:Y:S01]  /*0140*/  LDG.E R82, desc[UR38][R82.64] ;  /* 0x0000002652527981 */ /* 0x002362000c1e1900 */
[----:B------:R-:W-:Y:S01]  /*0150*/  HFMA2 R94, -RZ, RZ, 0, 5.9604644775390625e-08 ;  /* 0x00000001ff5e7431 */ /* 0x000fe200000001ff */
[----:B------:R-:W-:Y:S05]  /*0160*/  BRA `(.L_x_0) ;  /* 0x00000000000c7947 */ /* 0x000fea0003800000 */
.L_x_1:
[----:B------:R-:W1:Y:S01]  /*0170*/  LDCU UR6, c[0x0][0x880] ;  /* 0x00011000ff0677ac */ /* 0x000e620008000800 */
[----:B------:R-:W-:Y:S01]  /*0180*/  HFMA2 R94, -RZ, RZ, 0, 5.9604644775390625e-08 ;  /* 0x00000001ff5e7431 */ /* 0x000fe200000001ff */
[----:B-1----:R-:W-:-:S07]  /*0190*/  MOV R82, UR6 ;  /* 0x0000000600527c02 */ /* 0x002fce0008000f00 */
.L_x_0:
[----:B------:R-:W2:Y:S02]  /*01a0*/  LDCU.64 UR6, c[0x0][0x8b0] ;  /* 0x00011600ff0677ac */ /* 0x000ea40008000a00 */
[----:B--2---:R-:W-:-:S04]  /*01b0*/  UISETP.NE.U32.AND UP0, UPT, UR6, URZ, UPT ;  /* 0x000000ff0600728c */ /* 0x004fc8000bf05070 */
[----:B------:R-:W-:-:S09]  /*01c0*/  UISETP.NE.AND.EX UP0, UPT, UR7, URZ, UPT, UP0 ;  /* 0x000000ff0700728c */ /* 0x000fd2000bf05300 */
[----:B------:R-:W-:Y:S05]  /*01d0*/  BRA.U UP0, `(.L_x_2) ;  /* 0x0000000100247547 */ /* 0x000fea000b800000 */
[----:B------:R-:W2:Y:S02]  /*01e0*/  LDCU.64 UR6, c[0x0][0x8a8] ;  /* 0x00011500ff0677ac */ /* 0x000ea40008000a00 */
[----:B--2---:R-:W-:-:S04]  /*01f0*/  UISETP.NE.U32.AND UP0, UPT, UR6, URZ, UPT ;  /* 0x000000ff0600728c */ /* 0x004fc8000bf05070 */
[----:B------:R-:W-:-:S09]  /*0200*/  UISETP.NE.AND.EX UP0, UPT, UR7, URZ, UPT, UP0 ;  /* 0x000000ff0700728c */ /* 0x000fd2000bf05300 */
[----:B------:R-:W-:Y:S05]  /*0210*/  BRA.U !UP0, `(.L_x_3) ;  /* 0x00000001080c7547 */ /* 0x000fea000b800000 */
[----:B------:R-:W2:Y:S02]  /*0220*/  LDC.64 R2, c[0x0][0x8a8] ;  /* 0x00022a00ff027b82 */ /* 0x000ea40000000a00 */
[----:B--2---:R2:W5:Y:S01]  /*0230*/  LDG.E R71, desc[UR38][R2.64] ;  /* 0x0000002602477981 */ /* 0x004562000c1e1900 */
[----:B------:R-:W-:Y:S05]  /*0240*/  BRA `(.L_x_2) ;  /* 0x0000000000087947 */ /* 0x000fea0003800000 */
.L_x_3:
[----:B------:R-:W2:Y:S02]  /*0250*/  LDCU UR6, c[0x0][0x8a0] ;  /* 0x00011400ff0677ac */ /* 0x000ea40008000800 */
[----:B--2---:R-:W-:Y:S02]  /*0260*/  MOV R71, UR6 ;  /* 0x0000000600477c02 */ /* 0x004fe40008000f00 */
.L_x_2:
[----:B------:R-:W-:Y:S01]  /*0270*/  IMAD.U32 R0, RZ, RZ, UR10 ;  /* 0x0000000aff007e24 */ /* 0x000fe2000f8e00ff */
[----:B------:R-:W-:Y:S04]  /*0280*/  BSSY.RECONVERGENT B0, `(.L_x_4) ;  /* 0x000000c000007945 */ /* 0x000fe80003800200 */
[C---:B------:R-:W-:Y:S02]  /*0290*/  ISETP.NE.OR P2, PT, R0.reuse, 0x1, !P0 ;  /* 0x000000010000780c */ /* 0x040fe40004745670 */
[----:B------:R-:W-:-:S11]  /*02a0*/  ISETP.NE.OR P1, PT, R0, 0x3, !P0 ;  /* 0x000000030000780c */ /* 0x000fd60004725670 */
[----:B------:R-:W-:Y:S05]  /*02b0*/  @P2 BRA `(.L_x_5) ;  /* 0x0000000000202947 */ /* 0x000fea0003800000 */
[----:B------:R-:W3:Y:S02]  /*02c0*/  LDCU.64 UR6, c[0x0][0x348] ;  /* 0x00006900ff0677ac */ /* 0x000ee40008000a00 */
[----:B---3--:R-:W-:Y:S02]  /*02d0*/  UIADD3 UR12, UP1, UPT, UR6, 0x80, URZ ;  /* 0x00000080060c7890 */ /* 0x008fe4000ff3e0ff */
[----:B------:R-:W-:Y:S02]  /*02e0*/  UIADD3 UR6, UP0, UPT, UR6, 0x180, URZ ;  /* 0x0000018006067890 */ /* 0x000fe4000ff1e0ff */
[----:B------:R-:W-:Y:S02]  /*02f0*/  UIADD3.X UR13, UPT, UPT, URZ, UR7, URZ, UP1, !UPT ;  /* 0x00000007ff0d7290 */ /* 0x000fe40008ffe4ff */
[----:B------:R-:W-:-:S07]  /*0300*/  UIADD3.X UR7, UPT, UPT, URZ, UR7, URZ, UP0, !UPT ;  /* 0x00000007ff077290 */ /* 0x000fce00087fe4ff */
[----:B------:R3:W-:Y:S02]  /*0310*/  UTMACCTL.PF [UR12] ;  /* 0x000000000c0079b9 */ /* 0x0007e40008040000 */
[----:B------:R3:W-:Y:S02]  /*0320*/  UTMACCTL.PF [UR6] ;  /* 0x00000000060079b9 */ /* 0x0007e40008040000 */
[----:B---3--:R-:W-:Y:S01]  /*0330*/  NOP ;  /* 0x0000000000007918 */ /* 0x008fe20000000000 */
.L_x_5:
[----:B------:R-:W-:Y:S05]  /*0340*/  BSYNC.RECONVERGENT B0 ;  /* 0x0000000000007941 */ /* 0x000fea0003800200 */
.L_x_4:
[----:B------:R-:W-:Y:S04]  /*0350*/  BSSY.RECONVERGENT B0, `(.L_x_6) ;  /* 0x000000a000007945 */ /* 0x000fe80003800200 */
        /* <DEDUP_REMOVED lines=9> */
.L_x_7:
[----:B------:R-:W-:Y:S05]  /*03f0*/  BSYNC.RECONVERGENT B0 ;  /* 0x0000000000007941 */ /* 0x000fea0003800200 */
.L_x_6:
[----:B------:R-:W3:Y:S01]  /*0400*/  LDCU.64 UR6, c[0x0][0x888] ;  /* 0x00011100ff0677ac */ /* 0x000ee20008000a00 */
[----:B------:R-:W-:Y:S02]  /*0410*/  UISETP.EQ.U32.AND UP1, UPT, UR8, URZ, UPT ;  /* 0x000000ff0800728c */ /* 0x000fe4000bf22070 */
[----:B------:R-:W-:Y:S02]  /*0420*/  UPLOP3.LUT UP5, UPT, UPT, UPT, UPT, 0x40, 0x4 ;  /* 0x000000000004789c */ /* 0x000fe40003fae870 */
[----:B---3--:R-:W-:-:S04]  /*0430*/  UISETP.NE.U32.AND UP0, UPT, UR6, URZ, UPT ;  /* 0x000000ff0600728c */ /* 0x008fc8000bf05070 */
[----:B------:R-:W-:-:S04]  /*0440*/  UISETP.NE.AND.EX UP0, UPT, UR7, URZ, UPT, UP0 ;  /* 0x000000ff0700728c */ /* 0x000fc8000bf05300 */
[----:B------:R-:W-:-:S04]  /*0450*/  UISETP.EQ.OR.EX UP3, UPT, UR9, URZ, !UP0, UP1 ;  /* 0x000000ff0900728c */ /* 0x000fc8000c762710 */
[----:B------:R-:W-:-:S05]  /*0460*/  UP2UR UR44, UPR, URZ, 0x8 ;  /* 0x00000008ff2c7883 */ /* 0x000fca0008000000 */
[----:B------:R-:W-:Y:S07]  /*0470*/  BRA.U !UP3, `(.L_x_8) ;  /* 0x000000010b147547 */ /* 0x000fee000b800000 */
[----:B------:R-:W-:Y:S01]  /*0480*/  PLOP3.LUT P2, PT, PT, PT, UP2, 0x80, 0x8 ;  /* 0x000000000008781c */ /* 0x000fe20003f4f028 */
[----:B------:R-:W-:-:S12]  /*0490*/  UPLOP3.LUT UP5, UPT, UPT, UPT, UP0, 0x40, 0x4 ;  /* 0x000000000004789c */ /* 0x000fd80003fae800 */
[----:B-----5:R-:W-:-:S13]  /*04a0*/  @!P2 FSETP.EQ.AND P1, PT, R82, RZ, PT ;  /* 0x000000ff5200a20b */ /* 0x020fda0003f22000 */
[----:B------:R-:W-:Y:S01]  /*04b0*/  @!P2 VOTEU.ANY UP1, P1 ;  /* 0x0000000000ffa886 */ /* 0x000fe20000820100 */
[----:B------:R-:W-:-:S11]  /*04c0*/  @!UP2 UPLOP3.LUT UP5, UPT, UPT, UPT, UP1, 0x80, 0x8 ;  /* 0x000000000008a89c */ /* 0x000fd60003faf010 */
.L_x_8:
[----:B------:R-:W3:Y:S01]  /*04d0*/  SHFL.IDX PT, R0, R115, RZ, 0x1f ;  /* 0x00001fff73007589 */ /* 0x000ee200000e0000 */
[----:B------:R-:W-:-:S04]  /*04e0*/  UISETP.NE.AND UP1, UPT, UR10, 0x2, UPT ;  /* 0x000000020a00788c */ /* 0x000fc8000bf25270 */
[----:B------:R-:W-:Y:S02]  /*04f0*/  UISETP.EQ.AND UP2, UPT, UR5, URZ, !UP1 ;  /* 0x000000ff0500728c */ /* 0x000fe4000cf42270 */
[----:B------:R-:W-:-:S04]  /*0500*/  USEL UR6, URZ, 0x1, UP1 ;  /* 0x00000001ff067887 */ /* 0x000fc80008800000 */
[----:B------:R-:W-:Y:S02]  /*0510*/  PLOP3.LUT P5, PT, P0, PT, UP2, 0x80, 0x8 ;  /* 0x000000000008781c */ /* 0x000fe400007af028 */
[----:B---3--:R-:W-:-:S13]  /*0520*/  ISETP.NE.AND P1, PT, R0, RZ, PT ;  /* 0x000000ff0000720c */ /* 0x008fda0003f25270 */
[----:B------:R-:W-:Y:S05]  /*0530*/  @P1 BRA `(.L_x_9) ;  /* 0x0000000000b01947 */ /* 0x000fea0003800000 */
[----:B------:R-:W-:Y:S01]  /*0540*/  ELECT P1, URZ, PT ;  /* 0x0000000000ff782f */ /* 0x000fe20003820000 */
[----:B------:R-:W-:-:S12]  /*0550*/  BSSY.RECONVERGENT B0, `(.L_x_9) ;  /* 0x000002a000007945 */ /* 0x000fd80003800200 */
[----:B------:R-:W-:Y:S05]  /*0560*/  @!P1 BRA `(.L_x_10) ;  /* 0x0000000000a09947 */ /* 0x000fea0003800000 */
[----:B------:R-:W-:Y:S01]  /*0570*/  UMOV UR8, 0x400 ;  /* 0x0000040000087882 */ /* 0x000fe20000000000 */
[----:B------:R-:W-:Y:S01]  /*0580*/  UMOV UR7, 0x1 ;  /* 0x0000000100077882 */ /* 0x000fe20000000000 */
[----:B------:R-:W-:Y:S02]  /*0590*/  ULEA UR8, UR37, UR8, 0x18 ;  /* 0x0000000825087291 */ /* 0x000fe4000f8ec0ff */
[----:B------:R-:W-:-:S04]  /*05a0*/  UIADD3 UR12, UPT, UPT, -UR7, 0x100000, URZ ;  /* 0x00100000070c7890 */ /* 0x000fc8000fffe1ff */
[----:B------:R-:W-:Y:S02]  /*05b0*/  USHF.L.U32 UR13, UR12, 0xb, URZ ;  /* 0x0000000b0c0d7899 */ /* 0x000fe400080006ff */
[----:B------:R-:W-:Y:S01]  /*05c0*/  USHF.L.U32 UR12, UR12, 0x1, URZ ;  /* 0x000000010c0c7899 */ /* 0x000fe200080006ff */
[----:B------:R-:W3:Y:S11]  /*05d0*/  FENCE.VIEW.ASYNC.S ;  /* 0x00000000000073c6 */ /* 0x000ef60000000000 */
[----:B---3--:R3:W4:Y:S01]  /*05e0*/  SYNCS.EXCH.64 URZ, [UR8], UR12 ;  /* 0x0000000c08ff75b2 */ /* 0x0087220008000100 */
[----:B------:R3:W1:Y:S01]  /*05f0*/  SYNCS.EXCH.64 URZ, [UR8+0x80], UR12 ;  /* 0x0000800c08ff75b2 */ /* 0x0006620008000100 */
        /* <DEDUP_REMOVED lines=29> */
[----:B------:R3:W1:Y:S02]  /*07d0*/  SYNCS.EXCH.64 URZ, [UR8+0xf8], UR12 ;  /* 0x0000f80c08ff75b2 */ /* 0x0006640008000100 */
[----:B---34-:R-:W-:Y:S01]  /*07e0*/  NOP ;  /* 0x0000000000007918 */ /* 0x018fe20000000000 */
.L_x_10:
[----:B------:R-:W-:Y:S05]  /*07f0*/  BSYNC.RECONVERGENT B0 ;  /* 0x0000000000007941 */ /* 0x000fea0003800200 */
.L_x_9:
[----:B------:R-:W3:Y:S01]  /*0800*/  SHFL.IDX PT, R0, R115, RZ, 0x1f ;  /* 0x00001fff73007589 */ /* 0x000ee200000e0000 */
[----:B------:R-:W-:Y:S01]  /*0810*/  NOP ;  /* 0x0000000000007918 */ /* 0x000fe20000000000 */
[----:B---3--:R-:W-:-:S13]  /*0820*/  ISETP.NE.AND P1, PT, R0, 0x1, PT ;  /* 0x000000010000780c */ /* 0x008fda0003f25270 */
[----:B------:R-:W-:Y:S05]  /*0830*/  @P1 BRA `(.L_x_11) ;  /* 0x0000000000541947 */ /* 0x000fea0003800000 */
[----:B------:R-:W-:Y:S01]  /*0840*/  UMOV UR9, 0x400 ;  /* 0x0000040000097882 */ /* 0x000fe20000000000 */
[----:B------:R-:W-:Y:S01]  /*0850*/  UMOV UR8, 0x20 ;  /* 0x0000002000087882 */ /* 0x000fe20000000000 */
[----:B------:R-:W-:Y:S01]  /*0860*/  UMOV UR7, 0x80 ;  /* 0x0000008000077882 */ /* 0x000fe20000000000 */
[----:B------:R-:W-:Y:S02]  /*0870*/  ULEA UR9, UR37, UR9, 0x18 ;  /* 0x0000000925097291 */ /* 0x000fe4000f8ec0ff */
[----:B------:R-:W-:-:S04]  /*0880*/  UIADD3 UR12, UPT, UPT, -UR8, 0x100000, URZ ;  /* 0x00100000080c7890 */ /* 0x000fc8000fffe1ff */
[----:B------:R-:W-:Y:S02]  /*0890*/  USHF.L.U32 UR13, UR12, 0xb, URZ ;  /* 0x0000000b0c0d7899 */ /* 0x000fe400080006ff */
[----:B------:R-:W-:Y:S02]  /*08a0*/  USHF.L.U32 UR12, UR12, 0x1, URZ ;  /* 0x000000010c0c7899 */ /* 0x000fe400080006ff */
[----:B------:R-:W-:-:S04]  /*08b0*/  UIADD3 UR14, UPT, UPT, -UR7, 0x100000, URZ ;  /* 0x00100000070e7890 */ /* 0x000fc8000fffe1ff */
[----:B------:R-:W-:Y:S02]  /*08c0*/  USHF.L.U32 UR15, UR14, 0xb, URZ ;  /* 0x0000000b0e0f7899 */ /* 0x000fe400080006ff */
[----:B------:R-:W-:Y:S01]  /*08d0*/  USHF.L.U32 UR14, UR14, 0x1, URZ ;  /* 0x000000010e0e7899 */ /* 0x000fe200080006ff */
[----:B------:R-:W-:Y:S01]  /*08e0*/  ELECT P1, URZ, PT ;  /* 0x0000000000ff782f */ /* 0x000fe20003820000 */
[----:B------:R-:W3:Y:S02]  /*08f0*/  FENCE.VIEW.ASYNC.S ;  /* 0x00000000000073c6 */ /* 0x000ee40000000000 */
[----:B---3--:R3:W4:Y:S08]  /*0900*/  SYNCS.EXCH.64 URZ, [UR9+0x100], UR12 ;  /* 0x0001000c09ff75b2 */ /* 0x0087300008000100 */
[----:B------:R3:W1:Y:S01]  /*0910*/  SYNCS.EXCH.64 URZ, [UR9+0x120], UR14 ;  /* 0x0001200e09ff75b2 */ /* 0x0006620008000100 */
[----:B------:R3:W1:Y:S01]  /*0920*/  SYNCS.EXCH.64 URZ, [UR9+0x108], UR12 ;  /* 0x0001080c09ff75b2 */ /* 0x0006620008000100 */
[----:B------:R3:W1:Y:S01]  /*0930*/  SYNCS.EXCH.64 URZ, [UR9+0x128], UR14 ;  /* 0x0001280e09ff75b2 */ /* 0x0006620008000100 */
[----:B------:R3:W1:Y:S01]  /*0940*/  SYNCS.EXCH.64 URZ, [UR9+0x110], UR12 ;  /* 0x0001100c09ff75b2 */ /* 0x0006620008000100 */
[----:B------:R3:W1:Y:S01]  /*0950*/  SYNCS.EXCH.64 URZ, [UR9+0x130], UR14 ;  /* 0x0001300e09ff75b2 */ /* 0x0006620008000100 */
[----:B------:R3:W1:Y:S01]  /*0960*/  SYNCS.EXCH.64 URZ, [UR9+0x118], UR12 ;  /* 0x0001180c09ff75b2 */ /* 0x0006620008000100 */
[----:B------:R3:W1:Y:S01]  /*0970*/  SYNCS.EXCH.64 URZ, [UR9+0x138], UR14 ;  /* 0x0001380e09ff75b2 */ /* 0x0006620008000100 */
[----:B------:R-:W-:Y:S01]  /*0980*/  NOP ;  /* 0x0000000000007918 */ /* 0x000fe20000000000 */
.L_x_11:
[----:B------:R-:W2:Y:S01]  /*0990*/  SHFL.IDX PT, R0, R115, RZ, 0x1f ;  /* 0x00001fff73007589 */ /* 0x000ea200000e0000 */
[----:B------:R-:W-:Y:S01]  /*09a0*/  NOP ;  /* 0x0000000000007918 */ /* 0x000fe20000000000 */
[----:B--2---:R-:W-:-:S13]  /*09b0*/  ISETP.NE.AND P1, PT, R0, 0x3, PT ;  /* 0x000000030000780c */ /* 0x004fda0003f25270 */
[----:B------:R-:W-:Y:S05]  /*09c0*/  @P1 BRA `(.L_x_12) ;  /* 0x00000000002c1947 */ /* 0x000fea0003800000 */
[----:B------:R-:W-:Y:S01]  /*09d0*/  UMOV UR8, 0x400 ;  /* 0x0000040000087882 */ /* 0x000fe20000000000 */
[----:B------:R-:W-:Y:S01]  /*09e0*/  UMOV UR7, 0x20 ;  /* 0x0000002000077882 */ /* 0x000fe20000000000 */
[----:B------:R-:W-:Y:S02]  /*09f0*/  ULEA UR8, UR37, UR8, 0x18 ;  /* 0x0000000825087291 */ /* 0x000fe4000f8ec0ff */
[----:B---3--:R-:W-:-:S04]  /*0a00*/  UIADD3 UR12, UPT, UPT, -UR7, 0x100000, URZ ;  /* 0x00100000070c7890 */ /* 0x008fc8000fffe1ff */
[----:B------:R-:W-:Y:S02]  /*0a10*/  USHF.L.U32 UR13, UR12, 0xb, URZ ;  /* 0x0000000b0c0d7899 */ /* 0x000fe400080006ff */
[----:B------:R-:W-:Y:S01]  /*0a20*/  USHF.L.U32 UR12, UR12, 0x1, URZ ;  /* 0x000000010c0c7899 */ /* 0x000fe200080006ff */
[----:B------:R-:W-:Y:S01]  /*0a30*/  ELECT P1, URZ, PT ;  /* 0x0000000000ff782f */ /* 0x000fe20003820000 */
[----:B------:R-:W2:Y:S10]  /*0a40*/  FENCE.VIEW.ASYNC.S ;  /* 0x00000000000073c6 */ /* 0x000eb40000000000 */
[----:B--2---:R2:W3:Y:S01]  /*0a50*/  SYNCS.EXCH.64 URZ, [UR8+0x140], UR12 ;  /* 0x0001400c08ff75b2 */ /* 0x0044e20008000100 */
[----:B------:R2:W1:Y:S01]  /*0a60*/  SYNCS.EXCH.64 URZ, [UR8+0x148], UR12 ;  /* 0x0001480c08ff75b2 */ /* 0x0004620008000100 */
[----:B------:R-:W-:Y:S01]  /*0a70*/  NOP ;  /* 0x0000000000007918 */ /* 0x000fe20000000000 */
.L_x_12:
[----:B------:R-:W4:Y:S01]  /*0a80*/  SHFL.IDX PT, R0, R115, RZ, 0x1f ;  /* 0x00001fff73007589 */ /* 0x000f2200000e0000 */
[----:B------:R-:W-:Y:S01]  /*0a90*/  NOP ;  /* 0x0000000000007918 */ /* 0x000fe20000000000 */
[----:B----4-:R-:W-:-:S13]  /*0aa0*/  ISETP.NE.AND P1, PT, R0, 0x4, PT ;  /* 0x000000040000780c */ /* 0x010fda0003f25270 */
[----:B------:R-:W-:Y:S05]  /*0ab0*/  @P1 BRA `(.L_x_13) ;  /* 0x0000000000481947 */ /* 0x000fea0003800000 */
[----:B---3--:R-:W-:Y:S01]  /*0ac0*/  UMOV UR9, 0x1a0 ;  /* 0x000001a000097882 */ /* 0x008fe20000000000 */
[----:B--2---:R-:W-:Y:S01]  /*0ad0*/  UMOV UR8, 0x400 ;  /* 0x0000040000087882 */ /* 0x004fe20000000000 */
[----:B------:R-:W-:Y:S01]  /*0ae0*/  USEL UR9, UR9, 0x1e0, UP5 ;  /* 0x000001e009097887 */ /* 0x000fe2000a800000 */
        /* <DEDUP_REMOVED lines=9> */
[----:B------:R-:W2:Y:S02]  /*0b80*/  FENCE.VIEW.ASYNC.S ;  /* 0x00000000000073c6 */ /* 0x000ea40000000000 */
[----:B--2---:R4:W2:Y:S08]  /*0b90*/  SYNCS.EXCH.64 URZ, [UR8+0x150], UR12 ;  /* 0x0001500c08ff75b2 */ /* 0x0048b00008000100 */
[----:B------:R4:W3:Y:S01]  /*0ba0*/  SYNCS.EXCH.64 URZ, [UR8+0x160], UR14 ;  /* 0x0001600e08ff75b2 */ /* 0x0008e20008000100 */
[----:B------:R4:W1:Y:S01]  /*0bb0*/  SYNCS.EXCH.64 URZ, [UR8+0x158], UR12 ;  /* 0x0001580c08ff75b2 */ /* 0x0008620008000100 */
[----:B------:R4:W1:Y:S02]  /*0bc0*/  SYNCS.EXCH.64 URZ, [UR8+0x168], UR14 ;  /* 0x0001680e08ff75b2 */ /* 0x0008640008000100 */
[----:B----4-:R-:W-:Y:S01]  /*0bd0*/  NOP ;  /* 0x0000000000007918 */ /* 0x010fe20000000000 */
.L_x_13:
[----:B------:R-:W4:Y:S01]  /*0be0*/  SHFL.IDX PT, R0, R115, RZ, 0x1f ;  /* 0x00001fff73007589 */ /* 0x000f2200000e0000 */
[----:B------:R-:W-:Y:S01]  /*0bf0*/  NOP ;  /* 0x0000000000007918 */ /* 0x000fe20000000000 */
[----:B----4-:R-:W-:-:S13]  /*0c00*/  ISETP.NE.AND P1, PT, R0, 0x5, PT ;  /* 0x000000050000780c */ /* 0x010fda0003f25270 */
[----:B------:R-:W-:Y:S05]  /*0c10*/  @P1 BRA `(.L_x_14) ;  /* 0x0000000000541947 */ /* 0x000fea0003800000 */
[----:B---3--:R-:W-:Y:S01]  /*0c20*/  UMOV UR9, 0x400 ;  /* 0x0000040000097882 */ /* 0x008fe20000000000 */
[----:B--2---:R-:W-:Y:S01]  /*0c30*/  UMOV UR8, 0x1 ;  /* 0x0000000100087882 */ /* 0x004fe20000000000 */
        /* <DEDUP_REMOVED lines=13> */
[----:B------:R4:W1:Y:S01]  /*0d10*/  SYNCS.EXCH.64 URZ, [UR9+0x198], UR14 ;  /* 0x0001980e09ff75b2 */ /* 0x0008620008000100 */
[----:B------:R4:W1:Y:S01]  /*0d20*/  SYNCS.EXCH.64 URZ, [UR9+0x180], UR12 ;  /* 0x0001800c09ff75b2 */ /* 0x0008620008000100 */
[----:B------:R4:W1:Y:S01]  /*0d30*/  SYNCS.EXCH.64 URZ, [UR9+0x1a0], UR14 ;  /* 0x0001a00e09ff75b2 */ /* 0x0008620008000100 */
[----:B------:R4:W1:Y:S01]  /*0d40*/  SYNCS.EXCH.64 URZ, [UR9+0x188], UR12 ;  /* 0x0001880c09ff75b2 */ /* 0x0008620008000100 */
[----:B------:R4:W1:Y:S02]  /*0d50*/  SYNCS.EXCH.64 URZ, [UR9+0x1a8], UR14 ;  /* 0x0001a80e09ff75b2 */ /* 0x0008640008000100 */
[----:B----4-:R-:W-:Y:S01]  /*0d60*/  NOP ;  /* 0x0000000000007918 */ /* 0x010fe20000000000 */
.L_x_14:
[----:B------:R-:W4:Y:S01]  /*0d70*/  SHFL.IDX PT, R0, R115, RZ, 0x1f ;  /* 0x00001fff73007589 */ /* 0x000f2200000e0000 */
[----:B------:R-:W-:Y:S01]  /*0d80*/  ISETP.NE.OR P0, PT, RZ, UR10, !P0 ;  /* 0x0000000aff007c0c */ /* 0x000fe2000c705670 */
[----:B------:R-:W-:Y:S01]  /*0d90*/  NOP ;  /* 0x0000000000007918 */ /* 0x000fe20000000000 */
[----:B----4-:R-:W-:-:S13]  /*0da0*/  ISETP.NE.AND P1, PT, R0, 0x3, PT ;  /* 0x000000030000780c */ /* 0x010fda0003f25270 */
[----:B------:R-:W-:Y:S05]  /*0db0*/  @P1 BRA `(.L_x_15) ;  /* 0x0000000000341947 */ /* 0x000fea0003800000 */
[----:B--2---:R-:W-:Y:S01]  /*0dc0*/  UMOV UR8, 0x400 ;  /* 0x0000040000087882 */ /* 0x004fe20000000000 */
[----:B------:R-:W-:Y:S01]  /*0dd0*/  UMOV UR7, 0x20 ;  /* 0x0000002000077882 */ /* 0x000fe20000000000 */
[----:B------:R-:W-:Y:S02]  /*0de0*/  ULEA UR8, UR37, UR8, 0x18 ;  /* 0x0000000825087291 */ /* 0x000fe4000f8ec0ff */
[----:B---3--:R-:W-:-:S04]  /*0df0*/  UIADD3 UR12, UPT, UPT, -UR7, 0x100000, URZ ;  /* 0x00100000070c7890 */ /* 0x008fc8000fffe1ff */
[----:B------:R-:W-:Y:S02]  /*0e00*/  USHF.L.U32 UR13, UR12, 0xb, URZ ;  /* 0x0000000b0c0d7899 */ /* 0x000fe400080006ff */
[----:B------:R-:W-:Y:S01]  /*0e10*/  USHF.L.U32 UR12, UR12, 0x1, URZ ;  /* 0x000000010c0c7899 */ /* 0x000fe200080006ff */
[----:B------:R-:W-:Y:S01]  /*0e20*/  ELECT P1, URZ, PT ;  /* 0x0000000000ff782f */ /* 0x000fe20003820000 */
[----:B------:R-:W2:Y:S10]  /*0e30*/  FENCE.VIEW.ASYNC.S ;  /* 0x00000000000073c6 */ /* 0x000eb40000000000 */
[----:B--2---:R4:W2:Y:S01]  /*0e40*/  SYNCS.EXCH.64 URZ, [UR8+0x1b0], UR12 ;  /* 0x0001b00c08ff75b2 */ /* 0x0048a20008000100 */
[----:B------:R4:W3:Y:S01]  /*0e50*/  SYNCS.EXCH.64 URZ, [UR8+0x1c0], UR12 ;  /* 0x0001c00c08ff75b2 */ /* 0x0008e20008000100 */
[----:B------:R4:W1:Y:S01]  /*0e60*/  SYNCS.EXCH.64 URZ, [UR8+0x1b8], UR12 ;  /* 0x0001b80c08ff75b2 */ /* 0x0008620008000100 */
[----:B------:R4:W1:Y:S02]  /*0e70*/  SYNCS.EXCH.64 URZ, [UR8+0x1c8], UR12 ;  /* 0x0001c80c08ff75b2 */ /* 0x0008640008000100 */
[----:B----4-:R-:W-:Y:S01]  /*0e80*/  NOP ;  /* 0x0000000000007918 */ /* 0x010fe20000000000 */
.L_x_15:
[----:B------:R-:W-:Y:S01]  /*0e90*/  VOTEU.ALL UP1, P0 ;  /* 0x0000000000ff7886 */ /* 0x000fe20000020000 */
[----:B--2---:R-:W2:Y:S01]  /*0ea0*/  LDCU UR8, c[0x0][0x36c] ;  /* 0x00006d80ff0877ac */ /* 0x004ea20008000800 */
[----:B------:R-:W-:Y:S01]  /*0eb0*/  NOP ;  /* 0x0000000000007918 */ /* 0x000fe20000000000 */
[----:B------:R-:W-:Y:S01]  /*0ec0*/  LOP3.LUT R10, R114, 0x1f, RZ, 0xc0, !PT ;  /* 0x0000001f720a7812 */ /* 0x000fe200078ec0ff */
[----:B---3--:R-:W-:Y:S01]  /*0ed0*/  UMOV UR12, 0x20 ;  /* 0x00000020000c7882 */ /* 0x008fe20000000000 */
[----:B------:R-:W-:Y:S01]  /*0ee0*/  @!UP1 UMOV UR7, 0x400 ;  /* 0x0000040000079882 */ /* 0x000fe20000000000 */
[----:B------:R-:W-:-:S04]  /*0ef0*/  @!UP1 UIADD3 UR12, UPT, UPT, -UR12, 0x100000, URZ ;  /* 0x001000000c0c9890 */ /* 0x000fc8000fffe1ff */
[----:B------:R-:W-:Y:S02]  /*0f00*/  @!UP1 USHF.L.U32 UR13, UR12, 0xb, URZ ;  /* 0x0000000b0c0d9899 */ /* 0x000fe400080006ff */
[----:B------:R-:W-:Y:S02]  /*0f10*/  @!UP1 USHF.L.U32 UR12, UR12, 0x1, URZ ;  /* 0x000000010c0c9899 */ /* 0x000fe400080006ff */
[----:B------:R-:W-:Y:S01]  /*0f20*/  @!UP1 ULEA UR7, UR37, UR7, 0x18 ;  /* 0x0000000725079291 */ /* 0x000fe2000f8ec0ff */
[----:B------:R-:W-:Y:S01]  /*0f30*/  VOTEU.ALL UP1, P0 ;  /* 0x0000000000ff7886 */ /* 0x000fe20000020000 */
[----:B------:R-:W-:Y:S01]  /*0f40*/  UISETP.NE.AND UP4, UPT, UR10, URZ, UPT ;  /* 0x000000ff0a00728c */ /* 0x000fe2000bf85270 */
[----:B------:R-:W3:Y:S09]  /*0f50*/  FENCE.VIEW.ASYNC.S ;  /* 0x00000000000073c6 */ /* 0x000ef20000000000 */
[----:B---3--:R3:W4:Y:S01]  /*0f60*/  @!UP1 SYNCS.EXCH.64 URZ, [UR7+0x1d0], UR12 ;  /* 0x0001d00c07ff95b2 */ /* 0x0087220008000100 */
[----:B--2---:R-:W-:-:S09]  /*0f70*/  UISETP.EQ.U32.AND UP1, UPT, UR8, 0x1, UPT ;  /* 0x000000010800788c */ /* 0x004fd2000bf22070 */
[----:B------:R-:W-:Y:S05]  /*0f80*/  BRA.U !UP1, `(.L_x_16) ;  /* 0x0000000109087547 */ /* 0x000fea000b800000 */
[----:B-1--4-:R-:W-:Y:S01]  /*0f90*/  UCGABAR_ARV ;  /* 0x00000000000079c7 */ /* 0x012fe20008000000 */
[----:B------:R-:W-:Y:S05]  /*0fa0*/  BRA `(.L_x_17) ;  /* 0x0000000000047947 */ /* 0x000fea0003800000 */
.L_x_16:
[----:B-1--4-:R-:W-:Y:S01]  /*0fb0*/  NOP ;  /* 0x0000000000007918 */ /* 0x012fe20000000000 */
.L_x_17:
[----:B------:R-:W1:Y:S01]  /*0fc0*/  S2R R22, SR_CTAID.Y ;  /* 0x0000000000167919 */ /* 0x000e620000002600 */
[----:B------:R-:W-:-:S05]  /*0fd0*/  CS2R.32 R93, SR_CgaSize ;  /* 0x00000000005d7805 */ /* 0x000fca0000008a00 */
[----:B------:R-:W-:-:S05]  /*0fe0*/  IMAD R93, R93, -0xa0, RZ ;  /* 0xffffff605d5d7824 */ /* 0x000fca00078e02ff */
[----:B---3--:R-:W-:-:S14]  /*0ff0*/  R2UR UR7, R93 ;  /* 0x000000005d0772ca */ /* 0x008fdc00000e0000 */
[----:B------:R-:W2:Y:S01]  /*1000*/  LDCU UR7, c[0x0][UR7+0x2b4] ;  /* 0x00005680070777ac */ /* 0x000ea20008000800 */
[----:B------:R-:W-:-:S05]  /*1010*/  CS2R.32 R0, SR_CgaSize ;  /* 0x0000000000007805 */ /* 0x000fca0000008a00 */
[----:B------:R-:W-:-:S06]  /*1020*/  IMAD R0, R0, -0xa0, RZ ;  /* 0xffffff6000007824 */ /* 0x000fcc00078e02ff */
[----:B------:R-:W3:Y:S01]  /*1030*/  LDC R0, c[0x0][R0+0x2a4] ;  /* 0x0000a90000007b82 */ /* 0x000ee20000000800 */
[----:B------:R-:W-:Y:S01]  /*1040*/  PRMT R8, RZ, 0x7610, R8 ;  /* 0x00007610ff087816 */ /* 0x000fe20000000008 */
[----:B------:R-:W4:Y:S01]  /*1050*/  S2R R9, SR_CTAID.X ;  /* 0x0000000000097919 */ /* 0x000f220000002500 */
[----:B------:R-:W-:-:S05]  /*1060*/  CS2R.32 R93, SR_CgaSize ;  /* 0x00000000005d7805 */ /* 0x000fca0000008a00 */
[----:B------:R-:W-:-:S05]  /*1070*/  IMAD R93, R93, -0xa0, RZ ;  /* 0xffffff605d5d7824 */ /* 0x000fca00078e02ff */
[----:B------:R-:W-:-:S14]  /*1080*/  R2UR UR8, R93 ;  /* 0x000000005d0872ca */ /* 0x000fdc00000e0000 */
[----:B------:R-:W3:Y:S01]  /*1090*/  LDCU UR8, c[0x0][UR8+0x2b0] ;  /* 0x00005600080877ac */ /* 0x000ee20008000800 */
[----:B------:R-:W-:Y:S01]  /*10a0*/  UISETP.NE.AND UP2, UPT, UR10, 0x2, UPT ;  /* 0x000000020a00788c */ /* 0x000fe2000bf45270 */
[----:B------:R-:W2:Y:S01]  /*10b0*/  LDC R11, c[0x0][0xb24] ;  /* 0x0002c900ff0b7b82 */ /* 0x000ea20000000800 */
[----:B------:R-:W-:-:S05]  /*10c0*/  CS2R.32 R2, SR_CgaSize ;  /* 0x0000000000027805 */ /* 0x000fca0000008a00 */
[----:B------:R-:W-:-:S06]  /*10d0*/  IMAD R2, R2, -0xa0, RZ ;  /* 0xffffff6002027824 */ /* 0x000fcc00078e02ff */
[----:B------:R-:W3:Y:S08]  /*10e0*/  LDC R2, c[0x0][R2+0x2a0] ;  /* 0x0000a80002027b82 */ /* 0x000ef00000000800 */
[----:B------:R-:W3:Y:S01]  /*10f0*/  LDC R65, c[0x0][0xb24] ;  /* 0x0002c900ff417b82 */ /* 0x000ee20000000800 */
[----:B-1----:R-:W-:-:S07]  /*1100*/  I2FP.F32.U32 R92, R22 ;  /* 0x00000016005c7245 */ /* 0x002fce0000201000 */
[----:B------:R-:W1:Y:S01]  /*1110*/  S2UR UR36, SR_CTAID.Z ;  /* 0x00000000002479c3 */ /* 0x000e620000002700 */
[----:B--2---:R-:W-:Y:S01]  /*1120*/  ISETP.GE.AND P0, PT, R11, 0x1, PT ;  /* 0x000000010b00780c */ /* 0x004fe20003f06270 */
[----:B----4-:R-:W-:Y:S01]  /*1130*/  IMAD.MOV.U32 R23, RZ, RZ, R9 ;  /* 0x000000ffff177224 */ /* 0x010fe200078e0009 */
[----:B------:R-:W-:Y:S01]  /*1140*/  I2FP.F32.U32 R93, R9 ;  /* 0x00000009005d7245 */ /* 0x000fe20000201000 */
[----:B------:R-:W-:Y:S01]  /*1150*/  FMUL R92, R92, UR7 ;  /* 0x000000075c5c7c20 */ /* 0x000fe20008400000 */
[----:B------:R-:W2:Y:S03]  /*1160*/  LDCU UR7, c[0x0][0xb30] ;  /* 0x00016600ff0777ac */ /* 0x000ea60008000800 */
[----:B---3--:R-:W-:Y:S02]  /*1170*/  FMUL R93, R93, UR8 ;  /* 0x000000085d5d7c20 */ /* 0x008fe40008400000 */
[----:B------:R-:W3:Y:S08]  /*1180*/  F2I.U32.TRUNC.NTZ R92, R92 ;  /* 0x0000005c005c7305 */ /* 0x000ef0000020f000 */
[----:B------:R-:W4:Y:S01]  /*1190*/  F2I.U32.TRUNC.NTZ R93, R93 ;  /* 0x0000005d005d7305 */ /* 0x000f22000020f000 */
[----:B--2---:R-:W-:Y:S01]  /*11a0*/  UISETP.NE.AND UP3, UPT, UR7, 0x1, UPT ;  /* 0x000000010700788c */ /* 0x004fe2000bf65270 */
[----:B---3--:R-:W-:-:S05]  /*11b0*/  IADD3 R92, PT, PT, -R92, RZ, RZ ;  /* 0x000000ff5c5c7210 */ /* 0x008fca0007ffe1ff */
[----:B------:R-:W-:Y:S01]  /*11c0*/  IMAD R92, R0, R92, R22 ;  /* 0x0000005c005c7224 */ /* 0x000fe200078e0216 */
[----:B------:R-:W-:Y:S01]  /*11d0*/  PRMT R0, RZ, 0x7610, R0 ;  /* 0x00007610ff007816 */ /* 0x000fe20000000000 */
[----:B----4-:R-:W-:-:S04]  /*11e0*/  IMAD.MOV R93, RZ, RZ, -R93 ;  /* 0x000000ffff5d7224 */ /* 0x010fc800078e0a5d */
[----:B------:R-:W-:Y:S01]  /*11f0*/  IMAD R93, R2, R93, R9 ;  /* 0x0000005d025d7224 */ /* 0x000fe200078e0209 */
[----:B-1----:R-:W-:Y:S06]  /*1200*/  BRA.U UP4, `(.L_x_18) ;  /* 0x0000000104247547 */ /* 0x002fec000b800000 */
[----:B------:R-:W-:Y:S01]  /*1210*/  ISETP.NE.AND P1, PT, R92, RZ, PT ;  /* 0x000000ff5c00720c */ /* 0x000fe20003f25270 */
[----:B------:R-:W-:Y:S01]  /*1220*/  IMAD.MOV.U32 R0, RZ, RZ, 0x3 ;  /* 0x00000003ff007424 */ /* 0x000fe200078e00ff */
[C---:B------:R-:W-:Y:S02]  /*1230*/  LOP3.LUT R2, R93.reuse, 0xfffffffe, RZ, 0xc0, !PT ;  /* 0xfffffffe5d027812 */ /* 0x040fe400078ec0ff */
[----:B------:R-:W-:Y:S02]  /*1240*/  ISETP.LT.U32.OR P1, PT, R93, 0x2, !P1 ;  /* 0x000000025d00780c */ /* 0x000fe40004f21470 */
[----:B------:R-:W-:Y:S02]  /*1250*/  SHF.L.U32 R0, R0, R2, RZ ;  /* 0x0000000200007219 */ /* 0x000fe400000006ff */
[----:B------:R-:W-:Y:S02]  /*1260*/  SEL R4, RZ, 0x1, !P1 ;  /* 0x00000001ff047807 */ /* 0x000fe40004800000 */
[----:B------:R-:W-:-:S05]  /*1270*/  SEL R3, RZ, 0x2, !P1 ;  /* 0x00000002ff037807 */ /* 0x000fca0004800000 */
[----:B------:R-:W-:-:S05]  /*1280*/  IMAD.IADD R3, R4, 0x1, R3 ;  /* 0x0000000104037824 */ /* 0x000fca00078e0203 */
[----:B------:R-:W-:Y:S02]  /*1290*/  PRMT R8, R3, 0x7610, R8 ;  /* 0x0000761003087816 */ /* 0x000fe40000000008 */
.L_x_18:
[----:B------:R-:W-:Y:S05]  /*12a0*/  @!P0 BRA `(.L_x_19) ;  /* 0x0000000000b88947 */ /* 0x000fea0003800000 */
[----:B------:R-:W1:Y:S01]  /*12b0*/  LDC.64 R4, c[0x0][0xb18] ;  /* 0x0002c600ff047b82 */ /* 0x000e620000000a00 */
[----:B------:R-:W-:-:S07]  /*12c0*/  ISETP.NE.AND P0, PT, R11, 0x1, PT ;  /* 0x000000010b00780c */ /* 0x000fce0003f05270 */
[----:B------:R-:W2:Y:S08]  /*12d0*/  LDC R23, c[0x0][0xb0c] ;  /* 0x0002c300ff177b82 */ /* 0x000eb00000000800 */
[----:B------:R-:W3:Y:S08]  /*12e0*/  LDC R14, c[0x0][0x370] ;  /* 0x0000dc00ff0e7b82 */ /* 0x000ef00000000800 */
[----:B------:R-:W4:Y:S01]  /*12f0*/  LDC R13, c[0x0][0x374] ;  /* 0x0000dd00ff0d7b82 */ /* 0x000f220000000800 */
[----:B-1----:R-:W-:-:S07]  /*1300*/  ISETP.NE.AND P1, PT, R4, 0x1, PT ;  /* 0x000000010400780c */ /* 0x002fce0003f25270 */
[----:B------:R-:W3:Y:S01]  /*1310*/  LDC.64 R6, c[0x0][0xb10] ;  /* 0x0002c400ff067b82 */ /* 0x000ee20000000a00 */
[----:B--2---:R-:W-:-:S07]  /*1320*/  ISETP.NE.AND P2, PT, R23, 0x1, PT ;  /* 0x000000011700780c */ /* 0x004fce0003f45270 */
[----:B------:R-:W1:Y:S08]  /*1330*/  LDC R12, c[0x0][0xb20] ;  /* 0x0002c800ff0c7b82 */ /* 0x000e700000000800 */
[----:B------:R-:W2:Y:S01]  /*1340*/  LDC.64 R2, c[0x0][0xb28] ;  /* 0x0002ca00ff027b82 */ /* 0x000ea20000000a00 */
[----:B----4-:R-:W-:-:S04]  /*1350*/  IMAD.HI.U32 R15, R13, R5, RZ ;  /* 0x000000050d0f7227 */ /* 0x010fc800078e00ff */
[----:B------:R-:W-:-:S04]  /*1360*/  IMAD.HI.U32 R5, R22, R5, RZ ;  /* 0x0000000516057227 */ /* 0x000fc800078e00ff */
[----:B---3--:R-:W-:-:S05]  /*1370*/  IMAD.HI.U32 R16, R14, R6, RZ ;  /* 0x000000060e107227 */ /* 0x008fca00078e00ff */
[-C--:B------:R-:W-:Y:S01]  /*1380*/  @P2 SHF.R.U32.HI R14, RZ, R7.reuse, R16 ;  /* 0x00000007ff0e2219 */ /* 0x080fe20000011610 */
[----:B------:R-:W-:Y:S01]  /*1390*/  IMAD.HI.U32 R16, R9, R6, RZ ;  /* 0x0000000609107227 */ /* 0x000fe200078e00ff */
[-C--:B-1----:R-:W-:Y:S02]  /*13a0*/  @P1 SHF.R.U32.HI R13, RZ, R12.reuse, R15 ;  /* 0x0000000cff0d1219 */ /* 0x082fe4000001160f */
[----:B------:R-:W-:Y:S02]  /*13b0*/  SHF.R.U32.HI R5, RZ, R12, R5 ;  /* 0x0000000cff057219 */ /* 0x000fe40000011605 */
[----:B------:R-:W-:Y:S02]  /*13c0*/  SHF.R.U32.HI R16, RZ, R7, R16 ;  /* 0x00000007ff107219 */ /* 0x000fe40000011610 */
[----:B------:R-:W-:Y:S01]  /*13d0*/  SEL R5, R22, R5, !P1 ;  /* 0x0000000516057207 */ /* 0x000fe20004800000 */
[----:B--2---:R-:W-:Y:S01]  /*13e0*/  IMAD.HI.U32 R15, R13, R2, RZ ;  /* 0x000000020d0f7227 */ /* 0x004fe200078e00ff */
[----:B------:R-:W-:-:S03]  /*13f0*/  SEL R16, R9, R16, !P2 ;  /* 0x0000001009107207 */ /* 0x000fc60005000000 */
[----:B------:R-:W-:Y:S01]  /*1400*/  IMAD.HI.U32 R6, R14, R2, RZ ;  /* 0x000000020e067227 */ /* 0x000fe200078e00ff */
[----:B------:R-:W-:-:S04]  /*1410*/  @P0 SHF.R.U32.HI R13, RZ, R3, R15 ;  /* 0x00000003ff0d0219 */ /* 0x000fc8000001160f */
[----:B------:R-:W-:Y:S01]  /*1420*/  @P0 SHF.R.U32.HI R14, RZ, R3, R6 ;  /* 0x00000003ff0e0219 */ /* 0x000fe20000011606 */
[----:B------:R-:W-:-:S04]  /*1430*/  IMAD R13, R13, R11, RZ ;  /* 0x0000000b0d0d7224 */ /* 0x000fc800078e02ff */
[----:B------:R-:W-:Y:S01]  /*1440*/  IMAD R6, R14, R11, RZ ;  /* 0x0000000b0e067224 */ /* 0x000fe200078e02ff */
[----:B------:R-:W-:-:S04]  /*1450*/  ISETP.GE.AND P1, PT, R5, R13, PT ;  /* 0x0000000d0500720c */ /* 0x000fc80003f26270 */
[----:B------:R-:W-:Y:S01]  /*1460*/  ISETP.GE.OR P1, PT, R16, R6, P1 ;  /* 0x000000061000720c */ /* 0x000fe20000f26670 */
[----:B------:R-:W-:-:S05]  /*1470*/  IMAD.HI.U32 R6, R5, R2, RZ ;  /* 0x0000000205067227 */ /* 0x000fca00078e00ff */
[----:B------:R-:W-:-:S04]  /*1480*/  SHF.R.U32.HI R6, RZ, R3, R6 ;  /* 0x00000003ff067219 */ /* 0x000fc80000011606 */
[----:B------:R-:W-:-:S03]  /*1490*/  SEL R6, R5, R6, !P0 ;  /* 0x0000000605067207 */ /* 0x000fc60004000000 */
[----:B------:R-:W-:Y:S01]  /*14a0*/  @!P1 IMAD.HI.U32 R7, R16, R2, RZ ;  /* 0x0000000210079227 */ /* 0x000fe200078e00ff */
[----:B------:R-:W-:-:S04]  /*14b0*/  IADD3 R2, PT, PT, -R6, RZ, RZ ;  /* 0x000000ff06027210 */ /* 0x000fc80007ffe1ff */
[----:B------:R-:W-:Y:S01]  /*14c0*/  @!P1 SHF.R.U32.HI R3, RZ, R3, R7 ;  /* 0x00000003ff039219 */ /* 0x000fe20000011607 */
[----:B------:R-:W-:Y:S01]  /*14d0*/  IMAD R2, R11, R2, R5 ;  /* 0x000000020b027224 */ /* 0x000fe200078e0205 */
[----:B------:R-:W-:Y:S02]  /*14e0*/  IADD3 R7, PT, PT, -R5, RZ, RZ ;  /* 0x000000ff05077210 */ /* 0x000fe40007ffe1ff */
[----:B------:R-:W-:-:S03]  /*14f0*/  @!P1 SEL R3, R16, R3, !P0 ;  /* 0x0000000310039207 */ /* 0x000fc60004000000 */
[----:B------:R-:W-:Y:S02]  /*1500*/  IMAD R7, R4, R7, R22 ;  /* 0x0000000704077224 */ /* 0x000fe400078e0216 */
[--C-:B------:R-:W-:Y:S02]  /*1510*/  @!P1 IMAD.IADD R6, R6, 0x1, -R3.reuse ;  /* 0x0000000106069824 */ /* 0x100fe400078e0a03 */
[----:B------:R-:W-:Y:S01]  /*1520*/  @!P1 IMAD R3, R2, R14, R3 ;  /* 0x0000000e02039224 */ /* 0x000fe200078e0203 */
[----:B------:R-:W-:Y:S01]  /*1530*/  IADD3 R2, PT, PT, -R16, RZ, RZ ;  /* 0x000000ff10027210 */ /* 0x000fe20007ffe1ff */
[----:B------:R-:W-:Y:S02]  /*1540*/  @!P1 IMAD R5, R6, R11, R16 ;  /* 0x0000000b06059224 */ /* 0x000fe400078e0210 */
[----:B------:R-:W-:Y:S02]  /*1550*/  @!P1 IMAD.MOV.U32 R16, RZ, RZ, R3 ;  /* 0x000000ffff109224 */ /* 0x000fe400078e0003 */
[----:B------:R-:W-:-:S02]  /*1560*/  IMAD R2, R23, R2, R9 ;  /* 0x0000000217027224 */ /* 0x000fc400078e0209 */
[----:B------:R-:W-:Y:S02]  /*1570*/  IMAD R22, R5, R4, R7 ;  /* 0x0000000405167224 */ /* 0x000fe400078e0207 */
[----:B------:R-:W-:Y:S02]  /*1580*/  IMAD R23, R16, R23, R2 ;  /* 0x0000001710177224 */ /* 0x000fe400078e0202 */
.L_x_19:
[----:B------:R-:W-:Y:S05]  /*1590*/  BRA.U UP3, `(.L_x_20) ;  /* 0x0000000103407547 */ /* 0x000fea000b800000 */
[----:B------:R-:W1:Y:S08]  /*15a0*/  LDC.64 R4, c[0x0][0xb10] ;  /* 0x0002c400ff047b82 */ /* 0x000e700000000a00 */
[----:B------:R-:W2:Y:S08]  /*15b0*/  LDC.64 R2, c[0x0][0xb18] ;  /* 0x0002c600ff027b82 */ /* 0x000eb00000000a00 */
[----:B------:R-:W3:Y:S08]  /*15c0*/  LDC R6, c[0x0][0xb20] ;  /* 0x0002c800ff067b82 */ /* 0x000ef00000000800 */
[----:B------:R-:W4:Y:S01]  /*15d0*/  LDC R7, c[0x0][0xb0c] ;  /* 0x0002c300ff077b82 */ /* 0x000f220000000800 */
[----:B-1----:R-:W-:-:S05]  /*15e0*/  IMAD.HI.U32 R4, R23, R4, RZ ;  /* 0x0000000417047227 */ /* 0x002fca00078e00ff */
[----:B------:R-:W-:Y:S01]  /*15f0*/  SHF.R.U32.HI R4, RZ, R5, R4 ;  /* 0x00000005ff047219 */ /* 0x000fe20000011604 */
[----:B--2---:R-:W-:Y:S01]  /*1600*/  IMAD.HI.U32 R3, R22, R3, RZ ;  /* 0x0000000316037227 */ /* 0x004fe200078e00ff */
[----:B------:R-:W-:-:S04]  /*1610*/  ISETP.NE.AND P0, PT, R2, 0x1, PT ;  /* 0x000000010200780c */ /* 0x000fc80003f05270 */
[----:B---3--:R-:W-:-:S04]  /*1620*/  SHF.R.U32.HI R3, RZ, R6, R3 ;  /* 0x00000006ff037219 */ /* 0x008fc80000011603 */
[----:B------:R-:W-:Y:S02]  /*1630*/  SEL R3, R22, R3, !P0 ;  /* 0x0000000316037207 */ /* 0x000fe40004000000 */
[----:B----4-:R-:W-:-:S04]  /*1640*/  ISETP.NE.AND P1, PT, R7, 0x1, PT ;  /* 0x000000010700780c */ /* 0x010fc80003f25270 */
[----:B------:R-:W-:-:S05]  /*1650*/  SEL R5, R23, R4, !P1 ;  /* 0x0000000417057207 */ /* 0x000fca0004800000 */
[----:B------:R-:W-:Y:S02]  /*1660*/  IMAD.IADD R4, R3, 0x1, -R5 ;  /* 0x0000000103047824 */ /* 0x000fe400078e0a05 */
[----:B------:R-:W-:Y:S02]  /*1670*/  IMAD.IADD R3, R5, 0x1, -R3 ;  /* 0x0000000105037824 */ /* 0x000fe400078e0a03 */
[----:B------:R-:W-:Y:S02]  /*1680*/  IMAD R23, R4, R7, R23 ;  /* 0x0000000704177224 */ /* 0x000fe400078e0217 */
[----:B------:R-:W-:Y:S02]  /*1690*/  IMAD R22, R3, R2, R22 ;  /* 0x0000000203167224 */ /* 0x000fe400078e0216 */
.L_x_20:
[----:B------:R-:W-:Y:S05]  /*16a0*/  BRA.U !UP1, `(.L_x_21) ;  /* 0x00000001090c7547 */ /* 0x000fea000b800000 */
[----:B------:R-:W-:Y:S01]  /*16b0*/  UCGABAR_WAIT ;  /* 0x0000000000007dc7 */ /* 0x000fe20008000000 */
[----:B------:R-:W-:Y:S01]  /*16c0*/  CCTL.IVALL ;  /* 0x00000000ff00798f */ /* 0x000fe20002000000 */
[----:B------:R-:W-:Y:S05]  /*16d0*/  BRA `(.L_x_22) ;  /* 0x0000000000047947 */ /* 0x000fea0003800000 */
.L_x_21:
[----:B------:R-:W-:Y:S06]  /*16e0*/  BAR.SYNC.DEFER_BLOCKING 0x0 ;  /* 0x0000000000007b1d */ /* 0x000fec0000010000 */
.L_x_22:
[----:B------:R-:W-:Y:S05]  /*16f0*/  BRA.U UP2, `(.L_x_23) ;  /* 0x0000001902607547 */ /* 0x000fea000b800000 */
[----:B------:R-:W1:Y:S01]  /*1700*/  LDCU UR4, c[0x0][0x38c] ;  /* 0x00007180ff0477ac */ /* 0x000e620008000800 */
[----:B------:R-:W2:Y:S01]  /*1710*/  LDC R8, c[0x0][0x370] ;  /* 0x0000dc00ff087b82 */ /* 0x000ea20000000800 */
[C---:B------:R-:W-:Y:S02]  /*1720*/  IMAD.SHL.U32 R17, R9.reuse, 0x80, RZ ;  /* 0x0000008009117824 */ /* 0x040fe400078e00ff */
[----:B------:R-:W-:Y:S01]  /*1730*/  HFMA2 R15, -RZ, RZ, 0, 5.9604644775390625e-08 ;  /* 0x00000001ff0f7431 */ /* 0x000fe200000001ff */
[----:B------:R-:W-:Y:S01]  /*1740*/  UISETP.NE.AND UP1, UPT, UR10, URZ, UPT ;  /* 0x000000ff0a00728c */ /* 0x000fe2000bf25270 */
[----:B------:R-:W-:Y:S01]  /*1750*/  ISETP.NE.AND P4, PT, R10, RZ, P5 ;  /* 0x000000ff0a00720c */ /* 0x000fe20002f85270 */
[----:B------:R-:W-:Y:S01]  /*1760*/  IMAD.SHL.U32 R16, R9, 0x40, RZ ;  /* 0x0000004009107824 */ /* 0x000fe200078e00ff */
[----:B------:R-:W-:Y:S01]  /*1770*/  CS2R R12, SRZ ;  /* 0x00000000000c7805 */ /* 0x000fe2000001ff00 */
[----:B------:R-:W-:Y:S01]  /*1780*/  IMAD.MOV.U32 R14, RZ, RZ, RZ ;  /* 0x000000ffff0e7224 */ /* 0x000fe200078e00ff */
[----:B------:R-:W3:Y:S01]  /*1790*/  LDC R0, c[0x0][0x374] ;  /* 0x0000dd00ff007b82 */ /* 0x000ee20000000800 */
[----:B------:R-:W-:Y:S01]  /*17a0*/  MOV R11, 0x1 ;  /* 0x00000001000b7802 */ /* 0x000fe20000000f00 */
[----:B------:R-:W4:Y:S01]  /*17b0*/  LDCU.64 UR14, c[0x0][0x348] ;  /* 0x00006900ff0e77ac */ /* 0x000f220008000a00 */
[----:B------:R-:W-:Y:S01]  /*17c0*/  LOP3.LUT R17, R17, 0x80, RZ, 0xc0, !PT ;  /* 0x0000008011117812 */ /* 0x000fe200078ec0ff */
[----:B------:R-:W-:Y:S01]  /*17d0*/  USEL UR22, UR6, 0x2, UP1 ;  /* 0x0000000206167887 */ /* 0x000fe20008800000 */
[----:B------:R-:W-:Y:S01]  /*17e0*/  UMOV UR23, URZ ;  /* 0x000000ff00177c82 */ /* 0x000fe20008000000 */
[----:B-1----:R-:W-:-:S04]  /*17f0*/  UIADD3 UR5, UPT, UPT, UR4, 0x3f, URZ ;  /* 0x0000003f04057890 */ /* 0x002fc8000fffe0ff */
[----:B------:R-:W-:-:S04]  /*1800*/  USHF.R.S32.HI UR7, URZ, 0x1f, UR5 ;  /* 0x0000001fff077899 */ /* 0x000fc80008011405 */
[----:B------:R-:W-:Y:S02]  /*1810*/  ULEA.HI UR7, UR7, UR5, URZ, 0x6 ;  /* 0x0000000507077291 */ /* 0x000fe4000f8f30ff */
[----:B------:R-:W-:Y:S02]  /*1820*/  UIADD3 UR5, UPT, UPT, UR4, -0x1, URZ ;  /* 0xffffffff04057890 */ /* 0x000fe4000fffe0ff */
[----:B------:R-:W-:Y:S02]  /*1830*/  USHF.R.S32.HI UR7, URZ, 0x6, UR7 ;  /* 0x00000006ff077899 */ /* 0x000fe40008011407 */
[----:B------:R-:W-:Y:S02]  /*1840*/  UISETP.GE.U32.AND UP2, UPT, UR5, -0x7f, UPT ;  /* 0xffffff810500788c */ /* 0x000fe4000bf46070 */
[----:B------:R-:W-:Y:S02]  /*1850*/  UISETP.LT.U32.AND UP0, UPT, UR7, 0x10, UPT ;  /* 0x000000100700788c */ /* 0x000fe4000bf01070 */
[----:B------:R-:W-:-:S02]  /*1860*/  UIADD3 UR4, UPT, UPT, UR4, 0x7e, URZ ;  /* 0x0000007e04047890 */ /* 0x000fc4000fffe0ff */
[----:B------:R-:W-:-:S04]  /*1870*/  USEL UR5, UR7, 0x10, UP0 ;  /* 0x0000001007057887 */ /* 0x000fc80008000000 */
[----:B------:R-:W-:Y:S02]  /*1880*/  UIADD3 UR21, UPT, UPT, UR5, -0x1, URZ ;  /* 0xffffffff05157890 */ /* 0x000fe4000fffe0ff */
[----:B------:R-:W-:Y:S02]  /*1890*/  @UP2 UIADD3 UR21, UPT, UPT, UR5, URZ, URZ ;  /* 0x000000ff05152290 */ /* 0x000fe4000fffe0ff */
[----:B------:R-:W-:Y:S02]  /*18a0*/  UIADD3 UR24, UPT, UPT, UR7, -UR5, URZ ;  /* 0x8000000507187290 */ /* 0x000fe4000fffe0ff */
[----:B------:R-:W-:Y:S02]  /*18b0*/  UIADD3 UR13, UPT, UPT, UR21, 0x1, URZ ;  /* 0x00000001150d7890 */ /* 0x000fe4000fffe0ff */
[----:B--2-4-:R-:W-:-:S12]  /*18c0*/  UIADD3 UR21, UPT, UPT, -UR21, URZ, URZ ;  /* 0x000000ff15157290 */ /* 0x014fd8000fffe1ff */
.L_x_43:
[----:B------:R-:W-:Y:S01]  /*18d0*/  UISETP.NE.AND UP0, UPT, UR37, URZ, UPT ;  /* 0x000000ff2500728c */ /* 0x000fe2000bf05270 */
[----:B------:R-:W1:Y:S08]  /*18e0*/  S2UR UR37, SR_CgaCtaId ;  /* 0x00000000002579c3 */ /* 0x000e700000008800 */
[----:B------:R-:W-:Y:S05]  /*18f0*/  BRA.U UP0, `(.L_x_24) ;  /* 0x0000000100347547 */ /* 0x000fea000b800000 */
[----:B------:R-:W2:Y:S01]  /*1900*/  S2R R2, SR_CgaCtaId ;  /* 0x0000000000027919 */ /* 0x000ea20000008800 */
[----:B------:R-:W-:-:S04]  /*1910*/  MOV R3, 0x400 ;  /* 0x0000040000037802 */ /* 0x000fc80000000f00 */
[----:B--2---:R-:W-:Y:S02]  /*1920*/  LEA R2, R2, R3, 0x18 ;  /* 0x0000000302027211 */ /* 0x004fe400078ec0ff */
[----:B------:R-:W-:-:S03]  /*1930*/  SHF.L.U32 R3, R11, 0x1f, RZ ;  /* 0x0000001f0b037819 */ /* 0x000fc600000006ff */
[----:B------:R-:W-:-:S04]  /*1940*/  IMAD R2, R12, 0x8, R2 ;  /* 0x000000080c027824 */ /* 0x000fc800078e0202 */
[----:B------:R-:W2:Y:S02]  /*1950*/  SYNCS.PHASECHK.TRANS64.TRYWAIT P0, [R2+URZ+0x1c0], R3 ;  /* 0x0001c003020075a7 */ /* 0x000ea400080011ff */
[----:B--2---:R-:W-:Y:S05]  /*1960*/  @!P0 BRA `(.L_x_25) ;  /* 0x0000009400288947 */ /* 0x004fea0003800000 */
.L_x_141:
[----:B------:R-:W-:Y:S01]  /*1970*/  VIADD R12, R12, 0x1 ;  /* 0x000000010c0c7836 */ /* 0x000fe20000000000 */
[----:B------:R2:W-:Y:S04]  /*1980*/  SYNCS.ARRIVE.TRANS64.A1T0 RZ, [R2+URZ+0x1b0], RZ ;  /* 0x0001b0ff02ff79a7 */ /* 0x0005e800081000ff */
[----:B------:R-:W-:-:S04]  /*1990*/  ISETP.NE.AND P0, PT, R12, 0x2, PT ;  /* 0x000000020c00780c */ /* 0x000fc80003f05270 */
[----:B------:R-:W-:Y:S02]  /*19a0*/  SEL R12, R12, RZ, P0 ;  /* 0x000000ff0c0c7207 */ /* 0x000fe40000000000 */
[----:B--2---:R-:W-:-:S04]  /*19b0*/  SEL R2, RZ, 0x1, P0 ;  /* 0x00000001ff027807 */ /* 0x004fc80000000000 */
[----:B------:R-:W-:-:S07]  /*19c0*/  LOP3.LUT R11, R11, R2, RZ, 0x3c, !PT ;  /* 0x000000020b0b7212 */ /* 0x000fce00078e3cff */
.L_x_24:
[----:B------:R-:W-:Y:S01]  /*19d0*/  UMOV UR6, 0x400 ;  /* 0x0000040000067882 */ /* 0x000fe20000000000 */
[----:B------:R-:W-:Y:S01]  /*19e0*/  SHF.L.U32 R2, R15, 0x1f, RZ ;  /* 0x0000001f0f027819 */ /* 0x000fe200000006ff */
[----:B-1----:R-:W-:Y:S01]  /*19f0*/  ULEA UR6, UR37, UR6, 0x18 ;  /* 0x0000000625067291 */ /* 0x002fe2000f8ec0ff */
[----:B------:R-:W-:Y:S01]  /*1a00*/  R2UR UR35, R16 ;  /* 0x00000000102372ca */ /* 0x000fe200000e0000 */
[----:B------:R-:W-:Y:S01]  /*1a10*/  UISETP.GE.U32.AND UP0, UPT, UR4, 0x7f, UPT ;  /* 0x0000007f0400788c */ /* 0x000fe2000bf06070 */
[----:B------:R-:W-:Y:S01]  /*1a20*/  R2UR UR11, R17 ;  /* 0x00000000110b72ca */ /* 0x000fe200000e0000 */
[----:B------:R-:W-:Y:S01]  /*1a30*/  ULEA UR8, UR23, UR6, 0x3 ;  /* 0x0000000617087291 */ /* 0x000fe2000f8e18ff */
[----:B------:R-:W-:-:S08]  /*1a40*/  UMOV UR25, URZ ;  /* 0x000000ff00197c82 */ /* 0x000fd00008000000 */
[----:B------:R1:W2:Y:S01]  /*1a50*/  SYNCS.PHASECHK.TRANS64.TRYWAIT P0, [UR8+0x80], R2 ;  /* 0x00008002ff0075a7 */ /* 0x0002a20008001108 */
[----:B------:R-:W-:-:S13]  /*1a60*/  R2UR UR8, R22 ;  /* 0x00000000160872ca */ /* 0x000fda00000e0000 */
[----:B------:R-:W-:Y:S01]  /*1a70*/  ULEA UR11, UR8, UR11, 0x8 ;  /* 0x0000000b080b7291 */ /* 0x000fe2000f8e40ff */
[----:B-1----:R-:W-:-:S05]  /*1a80*/  LEA.HI R2, R23, R23, RZ, 0x1 ;  /* 0x0000001717027211 */ /* 0x002fca00078f08ff */
[----:B------:R-:W-:-:S05]  /*1a90*/  IMAD.SHL.U32 R2, R2, 0x40, RZ ;  /* 0x0000004002027824 */ /* 0x000fca00078e00ff */
[----:B------:R-:W-:-:S04]  /*1aa0*/  LOP3.LUT R2, R2, 0xffffff80, RZ, 0xc0, !PT ;  /* 0xffffff8002027812 */ /* 0x000fc800078ec0ff */
[----:B------:R-:W-:-:S13]  /*1ab0*/  R2UR UR9, R2 ;  /* 0x00000000020972ca */ /* 0x000fda00000e0000 */
[----:B------:R-:W-:Y:S01]  /*1ac0*/  ULOP3.LUT UR35, UR9, 0x40, UR35, 0xf8, !UPT ;  /* 0x0000004009237892 */ /* 0x000fe2000f8ef823 */
[----:B------:R-:W-:Y:S11]  /*1ad0*/  BRA.U !UP0, `(.L_x_26) ;  /* 0x0000000108c07547 */ /* 0x000ff6000b800000 */
[----:B------:R-:W-:Y:S01]  /*1ae0*/  UMOV UR16, UR21 ;  /* 0x0000001500107c82 */ /* 0x000fe20008000000 */
[----:B------:R-:W-:Y:S01]  /*1af0*/  UMOV UR17, UR23 ;  /* 0x0000001700117c82 */ /* 0x000fe20008000000 */
[----:B------:R-:W-:-:S05]  /*1b00*/  UMOV UR34, URZ ;  /* 0x000000ff00227c82 */ /* 0x000fca0008000000 */
.L_x_32:
[----:B------:R-:W-:Y:S01]  /*1b10*/  ULEA UR33, UR17, UR6, 0x3 ;  /* 0x0000000611217291 */ /* 0x000fe2000f8e18ff */
[----:B------:R-:W-:Y:S01]  /*1b20*/  @P5 MOV R3, 0x6000 ;  /* 0x0000600000035802 */ /* 0x000fe20000000f00 */
[----:B-12-4-:R-:W-:Y:S10]  /*1b30*/  @P0 BRA `(.L_x_27) ;  /* 0x00000000000c0947 */ /* 0x016ff40003800000 */
[----:B------:R-:W-:-:S04]  /*1b40*/  SHF.L.U32 R4, R15, 0x1f, RZ ;  /* 0x0000001f0f047819 */ /* 0x000fc800000006ff */
[----:B------:R-:W1:Y:S02]  /*1b50*/  SYNCS.PHASECHK.TRANS64.TRYWAIT P0, [UR33+0x80], R4 ;  /* 0x00008004ff0075a7 */ /* 0x000e640008001121 */
[----:B-1----:R-:W-:Y:S05]  /*1b60*/  @!P0 BRA `(.L_x_28) ;  /* 0x0000009000bc8947 */ /* 0x002fea0003800000 */
.L_x_27:
[----:B------:R2:W-:Y:S01]  /*1b70*/  @P5 SYNCS.ARRIVE.TRANS64 RZ, [UR33], R3 ;  /* 0x00000003ffff59a7 */ /* 0x0005e20008000021 */
[----:B------:R-:W-:Y:S02]  /*1b80*/  ULOP3.LUT UR8, UR22, 0x2, URZ, 0xfc, !UPT ;  /* 0x0000000216087892 */ /* 0x000fe4000f8efcff */
[----:B------:R-:W-:Y:S02]  /*1b90*/  UIADD3 UR16, UPT, UPT, UR16, 0x1, URZ ;  /* 0x0000000110107890 */ /* 0x000fe4000fffe0ff */
[----:B------:R-:W-:Y:S02]  /*1ba0*/  UISETP.NE.AND UP0, UPT, UR8, 0x2, UPT ;  /* 0x000000020800788c */ /* 0x000fe4000bf05270 */
[----:B------:R-:W-:-:S07]  /*1bb0*/  UISETP.NE.AND UP2, UPT, UR16, 0x1, UPT ;  /* 0x000000011000788c */ /* 0x000fce000bf45270 */
[----:B------:R-:W-:Y:S05]  /*1bc0*/  BRA.U UP0, `(.L_x_29) ;  /* 0x0000000100047547 */ /* 0x000fea000b800000 */
[----:B------:R-:W-:Y:S05]  /*1bd0*/  BPT.TRAP 0x1 ;  /* 0x000000040000795c */ /* 0x000fea0000300000 */
.L_x_29:
[----:B------:R-:W-:Y:S04]  /*1be0*/  BSSY.RECONVERGENT B0, `(.L_x_30) ;  /* 0x0000003000007945 */ /* 0x000fe80003800200 */
[----:B------:R-:W-:Y:S05]  /*1bf0*/  @!P4 BRA `(.L_x_31) ;  /* 0x000000000004c947 */ /* 0x000fea0003800000 */
[----:B------:R-:W-:Y:S05]  /*1c00*/  BPT.TRAP 0x1 ;  /* 0x000000040000795c */ /* 0x000fea0000300000 */
.L_x_31:
[----:B------:R-:W-:Y:S05]  /*1c10*/  BSYNC.RECONVERGENT B0 ;  /* 0x0000000000007941 */ /* 0x000fea0003800200 */
.L_x_30:
[----:B------:R-:W-:Y:S02]  /*1c20*/  UIADD3 UR23, UPT, UPT, UR17, 0x1, URZ ;  /* 0x0000000111177890 */ /* 0x000fe4000fffe0ff */
[----:B------:R-:W-:Y:S02]  /*1c30*/  ULEA UR32, UR17, UR6, 0xc ;  /* 0x0000000611207291 */ /* 0x000fe4000f8e60ff */
[----:B------:R-:W-:Y:S02]  /*1c40*/  UISETP.NE.AND UP0, UPT, UR23, 0x10, UPT ;  /* 0x000000101700788c */ /* 0x000fe4000bf05270 */
[----:B------:R-:W-:Y:S02]  /*1c50*/  UIADD3 UR28, UP1, UPT, UR14, 0x80, URZ ;  /* 0x000000800e1c7890 */ /* 0x000fe4000ff3e0ff */
[----:B------:R-:W-:Y:S02]  /*1c60*/  USEL UR9, URZ, 0x1, UP0 ;  /* 0x00000001ff097887 */ /* 0x000fe40008000000 */
[----:B------:R-:W-:-:S02]  /*1c70*/  USEL UR23, UR23, URZ, UP0 ;  /* 0x000000ff17177287 */ /* 0x000fc40008000000 */
[----:B------:R-:W-:Y:S02]  /*1c80*/  UIADD3 UR26, UP0, UPT, UR14, 0x180, URZ ;  /* 0x000001800e1a7890 */ /* 0x000fe4000ff1e0ff */
[----:B------:R-:W-:Y:S01]  /*1c90*/  ULEA UR8, UR23, UR6, 0x3 ;  /* 0x0000000617087291 */ /* 0x000fe2000f8e18ff */
[----:B------:R-:W-:Y:S01]  /*1ca0*/  LOP3.LUT R15, R15, UR9, RZ, 0x3c, !PT ;  /* 0x000000090f0f7c12 */ /* 0x000fe2000f8e3cff */
[----:B------:R-:W-:Y:S02]  /*1cb0*/  ULOP3.LUT UR33, UR33, 0xfefffff8, URZ, 0xc0, !UPT ;  /* 0xfefffff821217892 */ /* 0x000fe4000f8ec0ff */
[----:B------:R-:W-:Y:S01]  /*1cc0*/  UIADD3.X UR29, UPT, UPT, URZ, UR15, URZ, UP1, !UPT ;  /* 0x0000000fff1d7290 */ /* 0x000fe20008ffe4ff */
[----:B-1----:R-:W-:Y:S01]  /*1cd0*/  SHF.L.U32 R2, R15, 0x1f, RZ ;  /* 0x0000001f0f027819 */ /* 0x002fe200000006ff */
[----:B------:R-:W-:Y:S02]  /*1ce0*/  UIADD3 UR32, UPT, UPT, UR32, 0x6400, URZ ;  /* 0x0000640020207890 */ /* 0x000fe4000fffe0ff */
[----:B------:R-:W-:Y:S01]  /*1cf0*/  UIADD3.X UR27, UPT, UPT, URZ, UR15, URZ, UP0, !UPT ;  /* 0x0000000fff1b7290 */ /* 0x000fe200087fe4ff */
[----:B------:R1:W4:Y:S01]  /*1d00*/  SYNCS.PHASECHK.TRANS64.TRYWAIT P0, [UR8+0x80], R2 ;  /* 0x00008002ff0075a7 */ /* 0x0003220008001108 */
[----:B------:R-:W-:Y:S01]  /*1d10*/  ULEA UR8, UR17, UR6, 0xd ;  /* 0x0000000611087291 */ /* 0x000fe2000f8e68ff */
[----:B------:R-:W-:Y:S01]  /*1d20*/  UMOV UR18, 0x0 ;  /* 0x0000000000127882 */ /* 0x000fe20000000000 */
[----:B------:R-:W-:-:S02]  /*1d30*/  UMOV UR19, 0x10000000 ;  /* 0x1000000000137882 */ /* 0x000fc40000000000 */
[----:B------:R-:W-:Y:S01]  /*1d40*/  UIADD3 UR8, UPT, UPT, UR8, 0x16400, URZ ;  /* 0x0001640008087890 */ /* 0x000fe2000fffe0ff */
[----:B------:R2:W-:Y:S01]  /*1d50*/  UTMALDG.3D.2CTA [UR32], [UR28], desc[UR18] ;  /* 0x000012201c0075b4 */ /* 0x0005e20008211000 */
[----:B------:R-:W-:Y:S01]  /*1d60*/  UMOV UR10, UR34 ;  /* 0x00000022000a7c82 */ /* 0x000fe20008000000 */
[----:B------:R-:W-:Y:S01]  /*1d70*/  UMOV UR12, UR36 ;  /* 0x00000024000c7c82 */ /* 0x000fe20008000000 */
[----:B------:R-:W-:Y:S01]  /*1d80*/  UMOV UR9, UR33 ;  /* 0x0000002100097c82 */ /* 0x000fe20008000000 */
[----:B------:R-:W-:Y:S01]  /*1d90*/  UMOV UR25, UR13 ;  /* 0x0000000d00197c82 */ /* 0x000fe20008000000 */
[----:B------:R-:W-:-:S03]  /*1da0*/  UMOV UR17, UR23 ;  /* 0x0000001700117c82 */ /* 0x000fc60008000000 */
[----:B------:R1:W-:Y:S01]  /*1db0*/  UTMALDG.3D.2CTA [UR8], [UR26], desc[UR18] ;  /* 0x000012081a0075b4 */ /* 0x0003e20008211000 */
[----:B--2---:R-:W-:Y:S01]  /*1dc0*/  UIADD3 UR34, UPT, UPT, UR34, 0x40, URZ ;  /* 0x0000004022227890 */ /* 0x004fe2000fffe0ff */
[----:B------:R-:W-:Y:S11]  /*1dd0*/  BRA.U UP2, `(.L_x_32) ;  /* 0xfffffffd024c7547 */ /* 0x000ff6000b83ffff */
.L_x_26:
[----:B--2-4-:R-:W-:Y:S01]  /*1de0*/  PLOP3.LUT P0, PT, PT, PT, UP5, 0x80, 0x8 ;  /* 0x000000000008781c */ /* 0x014fe20003f0f058 */
[----:B-1----:R-:W-:Y:S01]  /*1df0*/  ULEA UR8, UR23, UR6, 0x3 ;  /* 0x0000000617087291 */ /* 0x002fe2000f8e18ff */
[----:B------:R-:W-:Y:S01]  /*1e00*/  SHF.L.U32 R2, R15, 0x1f, RZ ;  /* 0x0000001f0f027819 */ /* 0x000fe200000006ff */
[----:B------:R-:W-:-:S10]  /*1e10*/  UISETP.GT.AND UP0, UPT, UR7, UR5, UPT ;  /* 0x000000050700728c */ /* 0x000fd4000bf04270 */
[----:B------:R-:W-:Y:S01]  /*1e20*/  @!P0 SYNCS.ARRIVE.TRANS64.A1T0 RZ, [UR6+0x148], RZ ;  /* 0x000148ffffff89a7 */ /* 0x000fe20008100006 */
[----:B------:R1:W2:Y:S01]  /*1e30*/  SYNCS.PHASECHK.TRANS64.TRYWAIT P0, [UR8+0x80], R2 ;  /* 0x00008002ff0075a7 */ /* 0x0002a20008001108 */
[----:B------:R-:W-:Y:S05]  /*1e40*/  BRA.U !UP0, `(.L_x_33) ;  /* 0x0000000108c07547 */ /* 0x000fea000b800000 */
[----:B------:R-:W-:Y:S01]  /*1e50*/  UIADD3 UR26, UPT, UPT, UR24, UR25, URZ ;  /* 0x00000019181a7290 */ /* 0x000fe2000fffe0ff */
[----:B------:R-:W-:-:S11]  /*1e60*/  UMOV UR27, UR23 ;  /* 0x00000017001b7c82 */ /* 0x000fd60008000000 */
.L_x_39:
[----:B------:R-:W-:Y:S01]  /*1e70*/  ULEA UR17, UR27, UR6, 0x3 ;  /* 0x000000061b117291 */ /* 0x000fe2000f8e18ff */
[----:B--2---:R-:W-:Y:S01]  /*1e80*/  @P5 MOV R3, 0x6000 ;  /* 0x0000600000035802 */ /* 0x004fe20000000f00 */
[----:B-12---:R-:W-:Y:S10]  /*1e90*/  @P0 BRA `(.L_x_34) ;  /* 0x00000000000c0947 */ /* 0x006ff40003800000 */
[----:B------:R-:W-:-:S04]  /*1ea0*/  SHF.L.U32 R4, R15, 0x1f, RZ ;  /* 0x0000001f0f047819 */ /* 0x000fc800000006ff */
[----:B------:R-:W2:Y:S02]  /*1eb0*/  SYNCS.PHASECHK.TRANS64.TRYWAIT P0, [UR17+0x80], R4 ;  /* 0x00008004ff0075a7 */ /* 0x000ea40008001111 */
[----:B--2---:R-:W-:Y:S05]  /*1ec0*/  @!P0 BRA `(.L_x_35) ;  /* 0x0000008c00fc8947 */ /* 0x004fea0003800000 */
.L_x_34:
[----:B------:R2:W-:Y:S01]  /*1ed0*/  @P5 SYNCS.ARRIVE.TRANS64 RZ, [UR17], R3 ;  /* 0x00000003ffff59a7 */ /* 0x0005e20008000011 */
[----:B------:R-:W-:-:S04]  /*1ee0*/  ULOP3.LUT UR8, UR22, 0x2, URZ, 0xfc, !UPT ;  /* 0x0000000216087892 */ /* 0x000fc8000f8efcff */
[----:B------:R-:W-:-:S09]  /*1ef0*/  UISETP.NE.AND UP0, UPT, UR8, 0x2, UPT ;  /* 0x000000020800788c */ /* 0x000fd2000bf05270 */
[----:B------:R-:W-:Y:S05]  /*1f00*/  BRA.U UP0, `(.L_x_36) ;  /* 0x0000000100047547 */ /* 0x000fea000b800000 */
[----:B------:R-:W-:Y:S05]  /*1f10*/  BPT.TRAP 0x1 ;  /* 0x000000040000795c */ /* 0x000fea0000300000 */
.L_x_36:
[----:B------:R-:W-:Y:S04]  /*1f20*/  BSSY.RECONVERGENT B0, `(.L_x_37) ;  /* 0x0000003000007945 */ /* 0x000fe80003800200 */
[----:B------:R-:W-:Y:S05]  /*1f30*/  @!P4 BRA `(.L_x_38) ;  /* 0x000000000004c947 */ /* 0x000fea0003800000 */
[----:B------:R-:W-:Y:S05]  /*1f40*/  BPT.TRAP 0x1 ;  /* 0x000000040000795c */ /* 0x000fea0000300000 */
.L_x_38:
[----:B------:R-:W-:Y:S05]  /*1f50*/  BSYNC.RECONVERGENT B0 ;  /* 0x0000000000007941 */ /* 0x000fea0003800200 */
.L_x_37:
        /* <DEDUP_REMOVED lines=9> */
[----:B------:R-:W-:Y:S02]  /*1ff0*/  USHF.L.U32 UR18, UR25, 0x6, URZ ;  /* 0x0000000619127899 */ /* 0x000fe400080006ff */
[----:B------:R-:W-:Y:S01]  /*2000*/  ULOP3.LUT UR17, UR17, 0xfefffff8, URZ, 0xc0, !UPT ;  /* 0xfefffff811117892 */ /* 0x000fe2000f8ec0ff */
[----:B-1----:R-:W-:Y:S01]  /*2010*/  SHF.L.U32 R2, R15, 0x1f, RZ ;  /* 0x0000001f0f027819 */ /* 0x002fe200000006ff */
[----:B------:R-:W-:Y:S02]  /*2020*/  UIADD3 UR16, UPT, UPT, UR16, 0x6400, URZ ;  /* 0x0000640010107890 */ /* 0x000fe4000fffe0ff */
[----:B------:R-:W-:Y:S01]  /*2030*/  UIADD3.X UR33, UPT, UPT, URZ, UR15, URZ, UP1, !UPT ;  /* 0x0000000fff217290 */ /* 0x000fe20008ffe4ff */
[----:B------:R4:W1:Y:S01]  /*2040*/  SYNCS.PHASECHK.TRANS64.TRYWAIT P0, [UR8+0x80], R2 ;  /* 0x00008002ff0075a7 */ /* 0x0008620008001108 */
[----:B------:R-:W-:-:S02]  /*2050*/  ULEA UR8, UR27, UR6, 0xd ;  /* 0x000000061b087291 */ /* 0x000fc4000f8e68ff */
[----:B------:R-:W-:Y:S02]  /*2060*/  UIADD3.X UR31, UPT, UPT, URZ, UR15, URZ, UP0, !UPT ;  /* 0x0000000fff1f7290 */ /* 0x000fe400087fe4ff */
[----:B------:R-:W-:Y:S01]  /*2070*/  UIADD3 UR8, UPT, UPT, UR8, 0x16400, URZ ;  /* 0x0001640008087890 */ /* 0x000fe2000fffe0ff */
[----:B------:R-:W-:Y:S01]  /*2080*/  UMOV UR28, 0x0 ;  /* 0x00000000001c7882 */ /* 0x000fe20000000000 */
[----:B------:R-:W-:Y:S01]  /*2090*/  UMOV UR29, 0x10000000 ;  /* 0x10000000001d7882 */ /* 0x000fe20000000000 */
[----:B------:R-:W-:Y:S01]  /*20a0*/  UMOV UR19, UR35 ;  /* 0x0000002300137c82 */ /* 0x000fe20008000000 */
[----:B------:R-:W-:Y:S01]  /*20b0*/  UMOV UR20, UR36 ;  /* 0x0000002400147c82 */ /* 0x000fe20008000000 */
[----:B------:R-:W-:Y:S01]  /*20c0*/  UMOV UR12, UR36 ;  /* 0x00000024000c7c82 */ /* 0x000fe20008000000 */
[----:B------:R-:W-:Y:S01]  /*20d0*/  UMOV UR9, UR17 ;  /* 0x0000001100097c82 */ /* 0x000fe20008000000 */
[----:B------:R-:W-:Y:S01]  /*20e0*/  UMOV UR10, UR18 ;  /* 0x00000012000a7c82 */ /* 0x000fe20008000000 */
[----:B------:R4:W-:Y:S01]  /*20f0*/  UTMALDG.3D.2CTA [UR16], [UR32], desc[UR28] ;  /* 0x00001c10200075b4 */ /* 0x0009e20008211000 */
[----:B------:R-:W-:Y:S01]  /*2100*/  UIADD3 UR25, UPT, UPT, UR25, 0x1, URZ ;  /* 0x0000000119197890 */ /* 0x000fe2000fffe0ff */
[----:B------:R-:W-:-:S03]  /*2110*/  UMOV UR27, UR23 ;  /* 0x00000017001b7c82 */ /* 0x000fc60008000000 */
[----:B------:R-:W-:Y:S01]  /*2120*/  UISETP.NE.AND UP0, UPT, UR25, UR26, UPT ;  /* 0x0000001a1900728c */ /* 0x000fe2000bf05270 */
[----:B------:R4:W-:Y:S08]  /*2130*/  UTMALDG.3D.2CTA [UR8], [UR30], desc[UR28] ;  /* 0x00001c081e0075b4 */ /* 0x0009f00008211000 */
[----:B----4-:R-:W-:Y:S05]  /*2140*/  BRA.U UP0, `(.L_x_39) ;  /* 0xfffffffd00487547 */ /* 0x010fea000b83ffff */
.L_x_33:
[C---:B-1----:R-:W-:Y:S01]  /*2150*/  LEA R2, R14.reuse, UR6, 0x3 ;  /* 0x000000060e027c11 */ /* 0x042fe2000f8e18ff */
[----:B------:R-:W-:Y:S01]  /*2160*/  NOP ;  /* 0x0000000000007918 */ /* 0x000fe20000000000 */
[----:B--2---:R-:W-:Y:S02]  /*2170*/  SHF.L.U32 R3, R13, 0x1f, RZ ;  /* 0x0000001f0d037819 */ /* 0x004fe400000006ff */
[----:B------:R-:W-:Y:S02]  /*2180*/  LEA R4, R14, UR6, 0x4 ;  /* 0x000000060e047c11 */ /* 0x000fe4000f8e20ff */
[----:B------:R-:W1:Y:S02]  /*2190*/  SYNCS.PHASECHK.TRANS64.TRYWAIT P0, [R2+URZ+0x150], R3 ;  /* 0x00015003020075a7 */ /* 0x000e6400080011ff */
[----:B-1----:R-:W-:Y:S05]  /*21a0*/  @!P0 BRA `(.L_x_40) ;  /* 0x0000008c005c8947 */ /* 0x002fea0003800000 */
.L_x_144:
[----:B------:R-:W2:Y:S01]  /*21b0*/  LDS.128 R4, [R4+0x1e0] ;  /* 0x0001e00004047984 */ /* 0x000ea20000000c00 */
[----:B------:R-:W-:Y:S01]  /*21c0*/  ISETP.GE.AND P0, PT, R65, 0x1, PT ;  /* 0x000000014100780c */ /* 0x000fe20003f06270 */
[----:B-1----:R-:W-:Y:S01]  /*21d0*/  VIADD R2, R2, 0x160 ;  /* 0x0000016002027836 */ /* 0x002fe20000000000 */
[----:B------:R-:W-:Y:S01]  /*21e0*/  @!PT LDS RZ, [RZ] ;  /* 0x00000000fffff984 */ /* 0x000fe20000000800 */
[----:B------:R-:W-:Y:S01]  /*21f0*/  @!PT LDS RZ, [RZ] ;  /* 0x00000000fffff984 */ /* 0x000fe20000000800 */
[----:B------:R-:W-:Y:S01]  /*2200*/  @!PT LDS RZ, [RZ] ;  /* 0x00000000fffff984 */ /* 0x000fe20000000800 */
[----:B------:R-:W-:Y:S01]  /*2210*/  @!PT LDS RZ, [RZ] ;  /* 0x00000000fffff984 */ /* 0x000fe20000000800 */
[----:B------:R1:W-:Y:S06]  /*2220*/  MEMBAR.ALL.CTA ;  /* 0x0000000000007992 */ /* 0x0003ec0000008000 */
[----:B-1----:R-:W1:Y:S01]  /*2230*/  FENCE.VIEW.ASYNC.S ;  /* 0x00000000000073c6 */ /* 0x002e620000000000 */
[----:B------:R-:W-:-:S04]  /*2240*/  PRMT R2, RZ, 0x654, R2 ;  /* 0x00000654ff027816 */ /* 0x000fc80000000002 */
[----:B-1----:R1:W-:Y:S01]  /*2250*/  SYNCS.ARRIVE.TRANS64.RED.A1T0 RZ, [R2+URZ], RZ ;  /* 0x000000ff02ff79a7 */ /* 0x0023e200081004ff */
[----:B--2---:R-:W-:-:S13]  /*2260*/  LOP3.LUT P2, RZ, R6, 0x1, RZ, 0xc0, !PT ;  /* 0x0000000106ff7812 */ /* 0x004fda000784c0ff */
[----:B------:R-:W-:Y:S01]  /*2270*/  @P2 SHF.R.U32.HI R3, RZ, 0x10, R5 ;  /* 0x00000010ff032819 */ /* 0x000fe20000011605 */
[----:B------:R-:W-:Y:S01]  /*2280*/  VOTEU.ANY UP0, P2 ;  /* 0x0000000000ff7886 */ /* 0x000fe20001000100 */
[----:B------:R-:W-:Y:S02]  /*2290*/  @P2 MOV R10, R4 ;  /* 0x00000004000a2202 */ /* 0x000fe40000000f00 */
[----:B------:R-:W-:Y:S02]  /*22a0*/  @P2 R2UR.BROADCAST UR8, R3 ;  /* 0x00000000030822ca */ /* 0x000fe400008e0000 */
[----:B------:R-:W-:-:S11]  /*22b0*/  @P2 LOP3.LUT R9, R5, 0xffff, RZ, 0xc0, !PT ;  /* 0x0000ffff05092812 */ /* 0x000fd600078ec0ff */
[----:B------:R-:W-:Y:S01]  /*22c0*/  @UP0 UMOV UR36, UR8 ;  /* 0x0000000800240c82 */ /* 0x000fe20008000000 */
[----:B-1----:R-:W-:Y:S05]  /*22d0*/  @!P0 BRA `(.L_x_41) ;  /* 0x0000000000b88947 */ /* 0x002fea0003800000 */
[----:B------:R-:W3:Y:S01]  /*22e0*/  LDC.64 R4, c[0x0][0xb18] ;  /* 0x0002c600ff047b82 */ /* 0x000ee20000000a00 */
[----:B------:R-:W-:-:S07]  /*22f0*/  ISETP.NE.AND P3, PT, R65, 0x1, PT ;  /* 0x000000014100780c */ /* 0x000fce0003f65270 */
[----:B------:R-:W1:Y:S08]  /*2300*/  LDC.64 R6, c[0x0][0xb10] ;  /* 0x0002c400ff067b82 */ /* 0x000e700000000a00 */
[----:B------:R-:W2:Y:S08]  /*2310*/  LDC R18, c[0x0][0xb20] ;  /* 0x0002c800ff127b82 */ /* 0x000eb00000000800 */
[----:B------:R-:W4:Y:S01]  /*2320*/  LDC R19, c[0x0][0xb0c] ;  /* 0x0002c300ff137b82 */ /* 0x000f220000000800 */
[----:B---3--:R-:W-:Y:S01]  /*2330*/  IMAD.HI.U32 R21, R0, R5, RZ ;  /* 0x0000000500157227 */ /* 0x008fe200078e00ff */
[----:B------:R-:W-:-:S03]  /*2340*/  ISETP.NE.AND P0, PT, R4, 0x1, PT ;  /* 0x000000010400780c */ /* 0x000fc60003f05270 */
[----:B------:R-:W-:-:S03]  /*2350*/  IMAD.HI.U32 R5, R9, R5, RZ ;  /* 0x0000000509057227 */ /* 0x000fc600078e00ff */
[----:B------:R-:W3:Y:S01]  /*2360*/  LDC.64 R2, c[0x0][0xb28] ;  /* 0x0002ca00ff027b82 */ /* 0x000ee20000000a00 */
[----:B-1----:R-:W-:-:S04]  /*2370*/  IMAD.HI.U32 R22, R8, R6, RZ ;  /* 0x0000000608167227 */ /* 0x002fc800078e00ff */
[----:B------:R-:W-:Y:S01]  /*2380*/  IMAD.HI.U32 R23, R10, R6, RZ ;  /* 0x000000060a177227 */ /* 0x000fe200078e00ff */
[----:B------:R-:W-:Y:S02]  /*2390*/  SHF.R.U32.HI R22, RZ, R7, R22 ;  /* 0x00000007ff167219 */ /* 0x000fe40000011616 */
[-C--:B--2---:R-:W-:Y:S02]  /*23a0*/  SHF.R.U32.HI R21, RZ, R18.reuse, R21 ;  /* 0x00000012ff157219 */ /* 0x084fe40000011615 */
[----:B------:R-:W-:Y:S02]  /*23b0*/  SHF.R.U32.HI R5, RZ, R18, R5 ;  /* 0x00000012ff057219 */ /* 0x000fe40000011605 */
[----:B------:R-:W-:Y:S02]  /*23c0*/  SEL R21, R0, R21, !P0 ;  /* 0x0000001500157207 */ /* 0x000fe40004000000 */
[----:B------:R-:W-:Y:S02]  /*23d0*/  SHF.R.U32.HI R23, RZ, R7, R23 ;  /* 0x00000007ff177219 */ /* 0x000fe40000011617 */
[----:B----4-:R-:W-:-:S02]  /*23e0*/  ISETP.NE.AND P1, PT, R19, 0x1, PT ;  /* 0x000000011300780c */ /* 0x010fc40003f25270 */
[----:B------:R-:W-:Y:S02]  /*23f0*/  SEL R5, R9, R5, !P0 ;  /* 0x0000000509057207 */ /* 0x000fe40004000000 */
[----:B------:R-:W-:Y:S02]  /*2400*/  SEL R22, R8, R22, !P1 ;  /* 0x0000001608167207 */ /* 0x000fe40004800000 */
[----:B------:R-:W-:Y:S01]  /*2410*/  SEL R23, R10, R23, !P1 ;  /* 0x000000170a177207 */ /* 0x000fe20004800000 */
[----:B---3--:R-:W-:-:S04]  /*2420*/  IMAD.HI.U32 R20, R21, R2, RZ ;  /* 0x0000000215147227 */ /* 0x008fc800078e00ff */
        /* <DEDUP_REMOVED lines=10> */
[----:B------:R-:W-:-:S04]  /*24d0*/  @!P0 IMAD.HI.U32 R7, R23, R2, RZ ;  /* 0x0000000217078227 */ /* 0x000fc800078e00ff */
[----:B------:R-:W-:Y:S01]  /*24e0*/  IMAD.MOV R2, RZ, RZ, -R6 ;  /* 0x000000ffff027224 */ /* 0x000fe200078e0a06 */
[----:B------:R-:W-:Y:S02]  /*24f0*/  @!P0 SHF.R.U32.HI R3, RZ, R3, R7 ;  /* 0x00000003ff038219 */ /* 0x000fe40000011607 */
[----:B------:R-:W-:Y:S01]  /*2500*/  IADD3 R7, PT, PT, -R5, RZ, RZ ;  /* 0x000000ff05077210 */ /* 0x000fe20007ffe1ff */
[----:B------:R-:W-:Y:S01]  /*2510*/  IMAD R2, R65, R2, R5 ;  /* 0x0000000241027224 */ /* 0x000fe200078e0205 */
        /* <DEDUP_REMOVED lines=10> */
.L_x_41:
[----:B------:R-:W1:Y:S02]  /*25c0*/  LDCU UR8, c[0x0][0xb30] ;  /* 0x00016600ff0877ac */ /* 0x000e640008000800 */
[----:B-1----:R-:W-:-:S09]  /*25d0*/  UISETP.NE.AND UP0, UPT, UR8, 0x1, UPT ;  /* 0x000000010800788c */ /* 0x002fd2000bf05270 */
[----:B------:R-:W-:Y:S05]  /*25e0*/  BRA.U UP0, `(.L_x_42) ;  /* 0x0000000100407547 */ /* 0x000fea000b800000 */
[----:B------:R-:W1:Y:S08]  /*25f0*/  LDC.64 R4, c[0x0][0xb10] ;  /* 0x0002c400ff047b82 */ /* 0x000e700000000a00 */
[----:B------:R-:W2:Y:S08]  /*2600*/  LDC.64 R2, c[0x0][0xb18] ;  /* 0x0002c600ff027b82 */ /* 0x000eb00000000a00 */
[----:B------:R-:W4:Y:S08]  /*2610*/  LDC R6, c[0x0][0xb20] ;  /* 0x0002c800ff067b82 */ /* 0x000f300000000800 */
[----:B------:R-:W3:Y:S01]  /*2620*/  LDC R7, c[0x0][0xb0c] ;  /* 0x0002c300ff077b82 */ /* 0x000ee20000000800 */
[----:B-1----:R-:W-:-:S05]  /*2630*/  IMAD.HI.U32 R4, R10, R4, RZ ;  /* 0x000000040a047227 */ /* 0x002fca00078e00ff */
[----:B------:R-:W-:Y:S01]  /*2640*/  SHF.R.U32.HI R4, RZ, R5, R4 ;  /* 0x00000005ff047219 */ /* 0x000fe20000011604 */
[----:B--2---:R-:W-:Y:S01]  /*2650*/  IMAD.HI.U32 R3, R9, R3, RZ ;  /* 0x0000000309037227 */ /* 0x004fe200078e00ff */
[----:B------:R-:W-:-:S04]  /*2660*/  ISETP.NE.AND P0, PT, R2, 0x1, PT ;  /* 0x000000010200780c */ /* 0x000fc80003f05270 */
[----:B----4-:R-:W-:-:S04]  /*2670*/  SHF.R.U32.HI R3, RZ, R6, R3 ;  /* 0x00000006ff037219 */ /* 0x010fc80000011603 */
[----:B------:R-:W-:Y:S02]  /*2680*/  SEL R3, R9, R3, !P0 ;  /* 0x0000000309037207 */ /* 0x000fe40004000000 */
[----:B---3--:R-:W-:-:S04]  /*2690*/  ISETP.NE.AND P1, PT, R7, 0x1, PT ;  /* 0x000000010700780c */ /* 0x008fc80003f25270 */
[----:B------:R-:W-:-:S05]  /*26a0*/  SEL R4, R10, R4, !P1 ;  /* 0x000000040a047207 */ /* 0x000fca0004800000 */
[----:B------:R-:W-:Y:S02]  /*26b0*/  IMAD.IADD R5, R3, 0x1, -R4 ;  /* 0x0000000103057824 */ /* 0x000fe400078e0a04 */
[----:B------:R-:W-:Y:S02]  /*26c0*/  IMAD.IADD R3, R4, 0x1, -R3 ;  /* 0x0000000104037824 */ /* 0x000fe400078e0a03 */
[----:B------:R-:W-:Y:S02]  /*26d0*/  IMAD R10, R5, R7, R10 ;  /* 0x00000007050a7224 */ /* 0x000fe400078e020a */
[----:B------:R-:W-:-:S07]  /*26e0*/  IMAD R9, R3, R2, R9 ;  /* 0x0000000203097224 */ /* 0x000fce00078e0209 */
.L_x_42:
[----:B------:R-:W-:Y:S01]  /*26f0*/  VIADD R14, R14, 0x1 ;  /* 0x000000010e0e7836 */ /* 0x000fe20000000000 */
[----:B------:R-:W-:Y:S01]  /*2700*/  UPLOP3.LUT UP5, UPT, UPT, UPT, UPT, 0x80, 0x8 ;  /* 0x000000000008789c */ /* 0x000fe20003faf070 */
[----:B------:R-:W-:Y:S02]  /*2710*/  IMAD.IADD R23, R10, 0x1, R93 ;  /* 0x000000010a177824 */ /* 0x000fe400078e025d */
[----:B------:R-:W-:Y:S01]  /*2720*/  IMAD.IADD R22, R9, 0x1, R92 ;  /* 0x0000000109167824 */ /* 0x000fe200078e025c */
[----:B------:R-:W-:-:S04]  /*2730*/  ISETP.NE.AND P0, PT, R14, 0x2, PT ;  /* 0x000000020e00780c */ /* 0x000fc80003f05270 */
[----:B------:R-:W-:Y:S02]  /*2740*/  SEL R2, RZ, 0x1, P0 ;  /* 0x00000001ff027807 */ /* 0x000fe40000000000 */
[----:B------:R-:W-:Y:S02]  /*2750*/  SEL R14, R14, RZ, P0 ;  /* 0x000000ff0e0e7207 */ /* 0x000fe40000000000 */
[----:B------:R-:W-:Y:S01]  /*2760*/  LOP3.LUT R13, R13, R2, RZ, 0x3c, !PT ;  /* 0x000000020d0d7212 */ /* 0x000fe200078e3cff */
[----:B------:R-:W-:Y:S06]  /*2770*/  @P2 BRA `(.L_x_43) ;  /* 0xfffffff000542947 */ /* 0x000fec000383ffff */
[----:B------:R-:W-:Y:S01]  /*2780*/  UIADD3 UR6, UPT, UPT, UR6, 0x80, URZ ;  /* 0x0000008006067890 */ /* 0x000fe2000fffe0ff */
[----:B------:R-:W-:-:S03]  /*2790*/  SHF.L.U32 R2, R15, 0x1f, RZ ;  /* 0x0000001f0f027819 */ /* 0x000fc600000006ff */
[----:B------:R-:W-:-:S09]  /*27a0*/  ULEA UR4, UR23, UR6, 0x3 ;  /* 0x0000000617047291 */ /* 0x000fd2000f8e18ff */
[----:B------:R-:W1:Y:S02]  /*27b0*/  SYNCS.PHASECHK.TRANS64.TRYWAIT P0, [UR4], R2 ;  /* 0x00000002ff0075a7 */ /* 0x000e640008001104 */
[----:B-1----:R-:W-:Y:S05]  /*27c0*/  @!P0 BRA `(.L_x_44) ;  /* 0x0000008400e88947 */ /* 0x002fea0003800000 */
.L_x_146:
[----:B------:R-:W-:-:S04]  /*27d0*/  UIADD3 UR5, UPT, UPT, UR23, 0x1, URZ ;  /* 0x0000000117057890 */ /* 0x000fc8000fffe0ff */
[----:B------:R-:W-:-:S04]  /*27e0*/  UISETP.NE.AND UP0, UPT, UR5, 0x10, UPT ;  /* 0x000000100500788c */ /* 0x000fc8000bf05270 */
[----:B------:R-:W-:Y:S02]  /*27f0*/  USEL UR7, URZ, 0x1, UP0 ;  /* 0x00000001ff077887 */ /* 0x000fe40008000000 */
[----:B------:R-:W-:-:S04]  /*2800*/  USEL UR5, UR5, URZ, UP0 ;  /* 0x000000ff05057287 */ /* 0x000fc80008000000 */
[----:B------:R-:W-:Y:S01]  /*2810*/  ULEA UR4, UR5, UR6, 0x3 ;  /* 0x0000000605047291 */ /* 0x000fe2000f8e18ff */
[----:B-1----:R-:W-:-:S04]  /*2820*/  LOP3.LUT R2, R15, UR7, RZ, 0x3c, !PT ;  /* 0x000000070f027c12 */ /* 0x002fc8000f8e3cff */
[----:B------:R-:W-:-:S04]  /*2830*/  SHF.L.U32 R3, R2, 0x1f, RZ ;  /* 0x0000001f02037819 */ /* 0x000fc800000006ff */
[----:B------:R-:W1:Y:S02]  /*2840*/  SYNCS.PHASECHK.TRANS64.TRYWAIT P0, [UR4], R3 ;  /* 0x00000003ff0075a7 */ /* 0x000e640008001104 */
[----:B-1----:R-:W-:Y:S05]  /*2850*/  @!P0 BRA `(.L_x_45) ;  /* 0x0000008400dc8947 */ /* 0x002fea0003800000 */
.L_x_148:
[----:B------:R-:W-:-:S04]  /*2860*/  UIADD3 UR5, UPT, UPT, UR5, 0x1, URZ ;  /* 0x0000000105057890 */ /* 0x000fc8000fffe0ff */
[----:B------:R-:W-:-:S04]  /*2870*/  UISETP.NE.AND UP0, UPT, UR5, 0x10, UPT ;  /* 0x000000100500788c */ /* 0x000fc8000bf05270 */
[----:B------:R-:W-:Y:S02]  /*2880*/  USEL UR7, URZ, 0x1, UP0 ;  /* 0x00000001ff077887 */ /* 0x000fe40008000000 */
[----:B------:R-:W-:-:S04]  /*2890*/  USEL UR5, UR5, URZ, UP0 ;  /* 0x000000ff05057287 */ /* 0x000fc80008000000 */
[----:B------:R-:W-:Y:S01]  /*28a0*/  ULEA UR4, UR5, UR6, 0x3 ;  /* 0x0000000605047291 */ /* 0x000fe2000f8e18ff */
[----:B------:R-:W-:-:S04]  /*28b0*/  LOP3.LUT R2, R2, UR7, RZ, 0x3c, !PT ;  /* 0x0000000702027c12 */ /* 0x000fc8000f8e3cff */
[----:B-1----:R-:W-:-:S04]  /*28c0*/  SHF.L.U32 R3, R2, 0x1f, RZ ;  /* 0x0000001f02037819 */ /* 0x002fc800000006ff */
[----:B------:R-:W1:Y:S02]  /*28d0*/  SYNCS.PHASECHK.TRANS64.TRYWAIT P0, [UR4], R3 ;  /* 0x00000003ff0075a7 */ /* 0x000e640008001104 */
[----:B-1----:R-:W-:Y:S05]  /*28e0*/  @!P0 BRA `(.L_x_46) ;  /* 0x0000008400d08947 */ /* 0x002fea0003800000 */
.L_x_150:
        /* <DEDUP_REMOVED lines=9> */
.L_x_152:
        /* <DEDUP_REMOVED lines=9> */
.L_x_154:
        /* <DEDUP_REMOVED lines=9> */
.L_x_156:
        /* <DEDUP_REMOVED lines=9> */
.L_x_158:
        /* <DEDUP_REMOVED lines=9> */
.L_x_160:
        /* <DEDUP_REMOVED lines=9> */
.L_x_162:
        /* <DEDUP_REMOVED lines=9> */
.L_x_164:
        /* <DEDUP_REMOVED lines=9> */
.L_x_166:
        /* <DEDUP_REMOVED lines=9> */
.L_x_168:
        /* <DEDUP_REMOVED lines=9> */
.L_x_170:
        /* <DEDUP_REMOVED lines=9> */
.L_x_172:
        /* <DEDUP_REMOVED lines=9> */
.L_x_174:
[----:B------:R-:W-:-:S04]  /*2fb0*/  UIADD3 UR5, UPT, UPT, UR5, 0x1, URZ ;  /* 0x0000000105057890 */ /* 0x000fc8000fffe0ff */
[----:B------:R-:W-:-:S04]  /*2fc0*/  UISETP.NE.AND UP0, UPT, UR5, 0x10, UPT ;  /* 0x000000100500788c */ /* 0x000fc8000bf05270 */
[----:B------:R-:W-:Y:S02]  /*2fd0*/  USEL UR4, URZ, 0x1, UP0 ;  /* 0x00000001ff047887 */ /* 0x000fe40008000000 */
[----:B------:R-:W-:-:S04]  /*2fe0*/  USEL UR5, UR5, URZ, UP0 ;  /* 0x000000ff05057287 */ /* 0x000fc80008000000 */
[----:B------:R-:W-:Y:S01]  /*2ff0*/  ULEA UR5, UR5, UR6, 0x3 ;  /* 0x0000000605057291 */ /* 0x000fe2000f8e18ff */
[----:B------:R-:W-:-:S04]  /*3000*/  LOP3.LUT R2, R2, UR4, RZ, 0x3c, !PT ;  /* 0x0000000402027c12 */ /* 0x000fc8000f8e3cff */
[----:B------:R-:W-:Y:S01]  /*3010*/  SHF.L.U32 R2, R2, 0x1f, RZ ;  /* 0x0000001f02027819 */ /* 0x000fe200000006ff */
[----:B-1-3--:R-:W-:-:S07]  /*3020*/  IMAD.U32 R0, RZ, RZ, UR5 ;  /* 0x00000005ff007e24 */ /* 0x00afce000f8e00ff */
.L_x_59:
[----:B-1----:R1:W2:Y:S02]  /*3030*/  SYNCS.PHASECHK.TRANS64.TRYWAIT P0, [R0+URZ], R2 ;  /* 0x00000002000075a7 */ /* 0x0022a400080011ff */
[----:B--2---:R-:W-:Y:S05]  /*3040*/  @!P0 NANOSLEEP.SYNCS 0x989680 ;  /* 0x009896800000895d */ /* 0x004fea0003900000 */
[----:B------:R-:W2:Y:S02]  /*3050*/  @!P0 SYNCS.PHASECHK.TRANS64 P0, [R0+URZ], R2 ;  /* 0x00000002000085a7 */ /* 0x000ea400080010ff */
[----:B--2---:R-:W-:Y:S05]  /*3060*/  @P0 EXIT ;  /* 0x000000000000094d */ /* 0x004fea0003800000 */
[----:B------:R-:W-:Y:S05]  /*3070*/  BRA `(.L_x_59) ;  /* 0xfffffffc00ec7947 */ /* 0x000fea000383ffff */
.L_x_23:
[----:B------:R-:W-:-:S04]  /*3080*/  UISETP.NE.AND UP1, UPT, UR37, URZ, UPT ;  /* 0x000000ff2500728c */ /* 0x000fc8000bf25270 */
[----:B------:R-:W-:-:S09]  /*3090*/  UISETP.NE.OR UP1, UPT, UR10, 0x1, UP1 ;  /* 0x000000010a00788c */ /* 0x000fd20008f25670 */
[----:B------:R-:W-:Y:S05]  /*30a0*/  BRA.U UP1, `(.L_x_60) ;  /* 0x00000005014c7547 */ /* 0x000fea000b800000 */
[----:B------:R-:W-:Y:S01]  /*30b0*/  HFMA2 R11, -RZ, RZ, 0, 0 ;  /* 0x00000000ff0b7431 */ /* 0x000fe200000001ff */
[----:B------:R-:W-:Y:S01]  /*30c0*/  ISETP.GE.U32.AND P2, PT, R10, 0x2, PT ;  /* 0x000000020a00780c */ /* 0x000fe20003f46070 */
[----:B------:R-:W-:Y:S01]  /*30d0*/  IMAD.MOV.U32 R12, RZ, RZ, 0x1 ;  /* 0x00000001ff0c7424 */ /* 0x000fe200078e00ff */
[----:B------:R-:W-:Y:S01]  /*30e0*/  CS2R R8, SRZ ;  /* 0x0000000000087805 */ /* 0x000fe2000001ff00 */
[----:B------:R-:W-:Y:S01]  /*30f0*/  IMAD.MOV.U32 R3, RZ, RZ, RZ ;  /* 0x000000ffff037224 */ /* 0x000fe200078e00ff */
[----:B------:R-:W-:Y:S01]  /*3100*/  UMOV UR4, 0x400 ;  /* 0x0000040000047882 */ /* 0x000fe20000000000 */
[----:B------:R-:W-:Y:S01]  /*3110*/  UMOV UR6, URZ ;  /* 0x000000ff00067c82 */ /* 0x000fe20008000000 */
[----:B------:R-:W-:-:S12]  /*3120*/  ULEA UR37, UR37, UR4, 0x18 ;  /* 0x0000000425257291 */ /* 0x000fd8000f8ec0ff */
.L_x_64:
[----:B------:R-:W-:Y:S02]  /*3130*/  LEA R0, R3, UR37, 0x3 ;  /* 0x0000002503007c11 */ /* 0x000fe4000f8e18ff */
[----:B------:R-:W-:-:S03]  /*3140*/  SHF.L.U32 R4, R8, 0x1f, RZ ;  /* 0x0000001f08047819 */ /* 0x000fc600000006ff */
[----:B------:R-:W-:Y:S01]  /*3150*/  VIADD R5, R0, 0x1c0 ;  /* 0x000001c000057836 */ /* 0x000fe20000000000 */
[----:B------:R-:W1:Y:S02]  /*3160*/  SYNCS.PHASECHK.TRANS64.TRYWAIT P0, [R0+URZ+0x1b0], R4 ;  /* 0x0001b004000075a7 */ /* 0x000e6400080011ff */
[----:B-1----:R-:W-:Y:S05]  /*3170*/  @!P0 BRA `(.L_x_61) ;  /* 0x0000008000e48947 */ /* 0x002fea0003800000 */
.L_x_175:
[----:B------:R-:W-:Y:S01]  /*3180*/  ULEA UR5, UR6, UR37, 0x3 ;  /* 0x0000002506057291 */ /* 0x000fe2000f8e18ff */
[----:B-1----:R-:W-:Y:S01]  /*3190*/  PRMT R0, RZ, 0x654, R5 ;  /* 0x00000654ff007816 */ /* 0x002fe20000000005 */
[----:B------:R-:W-:Y:S01]  /*31a0*/  @!P2 IMAD.MOV.U32 R4, RZ, RZ, 0x10 ;  /* 0x00000010ff04a424 */ /* 0x000fe200078e00ff */
[----:B------:R-:W-:Y:S01]  /*31b0*/  SHF.L.U32 R5, R12, 0x1f, RZ ;  /* 0x0000001f0c057819 */ /* 0x000fe200000006ff */
[----:B------:R-:W-:Y:S01]  /*31c0*/  UIADD3 UR4, UPT, UPT, UR5, 0x150, URZ ;  /* 0x0000015005047890 */ /* 0x000fe2000fffe0ff */
[----:B------:R1:W-:Y:S05]  /*31d0*/  SYNCS.ARRIVE.TRANS64.RED.A1T0 RZ, [R0+URZ], RZ ;  /* 0x000000ff00ff79a7 */ /* 0x0003ea00081004ff */
[----:B------:R-:W-:Y:S01]  /*31e0*/  IMAD.U32 R6, RZ, RZ, UR4 ;  /* 0x00000004ff067e24 */ /* 0x000fe2000f8e00ff */
[----:B------:R-:W2:Y:S04]  /*31f0*/  SYNCS.PHASECHK.TRANS64.TRYWAIT P0, [UR5+0x160], R5 ;  /* 0x00016005ff0075a7 */ /* 0x000ea80008001105 */
[----:B------:R-:W-:Y:S01]  /*3200*/  PRMT R6, R10, 0x654, R6 ;  /* 0x000006540a067816 */ /* 0x000fe20000000006 */
[----:B-12---:R-:W-:Y:S06]  /*3210*/  @!P0 BRA `(.L_x_62) ;  /* 0x0000008000d08947 */ /* 0x006fec0003800000 */
.L_x_177:
[----:B------:R-:W-:Y:S01]  /*3220*/  ULEA UR4, UR6, UR37, 0x4 ;  /* 0x0000002506047291 */ /* 0x000fe2000f8e20ff */
[----:B------:R-:W-:Y:S01]  /*3230*/  SEL R2, R6, R2, !P2 ;  /* 0x0000000206027207 */ /* 0x000fe20005000000 */
[----:B------:R-:W-:Y:S01]  /*3240*/  UIADD3 UR5, UPT, UPT, UR5, 0x150, URZ ;  /* 0x0000015005057890 */ /* 0x000fe2000fffe0ff */
[----:B-1----:R-:W-:Y:S01]  /*3250*/  LEA R0, R11, UR37, 0x3 ;  /* 0x000000250b007c11 */ /* 0x002fe2000f8e18ff */
[----:B------:R-:W-:Y:S01]  /*3260*/  UIADD3 UR4, UPT, UPT, UR4, 0x1e0, URZ ;  /* 0x000001e004047890 */ /* 0x000fe2000fffe0ff */
[----:B------:R1:W-:Y:S01]  /*3270*/  @!P2 SYNCS.ARRIVE.TRANS64.RED RZ, [R2+URZ], R4 ;  /* 0x0000000402ffa9a7 */ /* 0x0003e200080004ff */
[----:B------:R-:W-:Y:S01]  /*3280*/  UIADD3 UR6, UPT, UPT, UR6, 0x1, URZ ;  /* 0x0000000106067890 */ /* 0x000fe2000fffe0ff */
[----:B------:R-:W-:-:S03]  /*3290*/  VIADD R3, R3, 0x1 ;  /* 0x0000000103037836 */ /* 0x000fc60000000000 */
[----:B------:R-:W-:Y:S02]  /*32a0*/  UISETP.NE.AND UP0, UPT, UR6, 0x2, UPT ;  /* 0x000000020600788c */ /* 0x000fe4000bf05270 */
[----:B------:R-:W-:Y:S01]  /*32b0*/  ISETP.NE.AND P0, PT, R3, 0x2, PT ;  /* 0x000000020300780c */ /* 0x000fe20003f05270 */
[----:B------:R-:W-:Y:S06]  /*32c0*/  UGETNEXTWORKID.BROADCAST [UR4], [UR5] ;  /* 0x00000000040073ca */ /* 0x000fec0008000100 */
[----:B------:R-:W-:Y:S02]  /*32d0*/  USEL UR4, URZ, 0x1, UP0 ;  /* 0x00000001ff047887 */ /* 0x000fe40008000000 */
[----:B------:R-:W-:-:S04]  /*32e0*/  USEL UR6, UR6, URZ, UP0 ;  /* 0x000000ff06067287 */ /* 0x000fc80008000000 */
[----:B------:R-:W-:Y:S02]  /*32f0*/  LOP3.LUT R12, R12, UR4, RZ, 0x3c, !PT ;  /* 0x000000040c0c7c12 */ /* 0x000fe4000f8e3cff */
[----:B-1----:R-:W-:-:S04]  /*3300*/  SHF.L.U32 R4, R9, 0x1f, RZ ;  /* 0x0000001f09047819 */ /* 0x002fc800000006ff */
[----:B------:R-:W1:Y:S02]  /*3310*/  SYNCS.PHASECHK.TRANS64.TRYWAIT P1, [R0+URZ+0x150], R4 ;  /* 0x00015004000075a7 */ /* 0x000e6400080211ff */
[----:B-1----:R-:W-:Y:S05]  /*3320*/  @!P1 BRA `(.L_x_63) ;  /* 0x0000008000a49947 */ /* 0x002fea0003800000 */
.L_x_178:
[----:B-1----:R-:W-:Y:S01]  /*3330*/  LEA R4, R11, UR37, 0x4 ;  /* 0x000000250b047c11 */ /* 0x002fe2000f8e20ff */
[----:B------:R-:W-:Y:S01]  /*3340*/  VIADD R0, R0, 0x160 ;  /* 0x0000016000007836 */ /* 0x000fe20000000000 */
[----:B------:R-:W-:Y:S01]  /*3350*/  SEL R3, R3, RZ, P0 ;  /* 0x000000ff03037207 */ /* 0x000fe20000000000 */
[----:B------:R-:W-:-:S03]  /*3360*/  VIADD R11, R11, 0x1 ;  /* 0x000000010b0b7836 */ /* 0x000fc60000000000 */
[----:B------:R-:W1:Y:S01]  /*3370*/  LDS.128 R4, [R4+0x1e0] ;  /* 0x0001e00004047984 */ /* 0x000e620000000c00 */
[----:B------:R-:W-:Y:S02]  /*3380*/  PRMT R0, RZ, 0x654, R0 ;  /* 0x00000654ff007816 */ /* 0x000fe40000000000 */
[C---:B------:R-:W-:Y:S01]  /*3390*/  ISETP.NE.AND P1, PT, R11.reuse, 0x2, PT ;  /* 0x000000020b00780c */ /* 0x040fe20003f25270 */
[----:B------:R-:W-:Y:S01]  /*33a0*/  @!PT LDS RZ, [RZ] ;  /* 0x00000000fffff984 */ /* 0x000fe20000000800 */
[----:B------:R-:W-:Y:S01]  /*33b0*/  @!PT LDS RZ, [RZ] ;  /* 0x00000000fffff984 */ /* 0x000fe20000000800 */
[----:B------:R-:W-:Y:S01]  /*33c0*/  @!PT LDS RZ, [RZ] ;  /* 0x00000000fffff984 */ /* 0x000fe20000000800 */
[----:B------:R-:W-:Y:S01]  /*33d0*/  @!PT LDS RZ, [RZ] ;  /* 0x00000000fffff984 */ /* 0x000fe20000000800 */
[----:B------:R2:W-:Y:S06]  /*33e0*/  MEMBAR.ALL.CTA ;  /* 0x0000000000007992 */ /* 0x0005ec0000008000 */
[----:B--2---:R-:W2:Y:S01]  /*33f0*/  FENCE.VIEW.ASYNC.S ;  /* 0x00000000000073c6 */ /* 0x004ea20000000000 */
[----:B------:R-:W-:Y:S01]  /*3400*/  SEL R11, R11, RZ, P1 ;  /* 0x000000ff0b0b7207 */ /* 0x000fe20000800000 */
[----:B--2---:R2:W-:Y:S01]  /*3410*/  SYNCS.ARRIVE.TRANS64.RED.A1T0 RZ, [R0+URZ], RZ ;  /* 0x000000ff00ff79a7 */ /* 0x0045e200081004ff */
[----:B-1----:R-:W-:-:S02]  /*3420*/  LOP3.LUT P3, RZ, R6, 0x1, RZ, 0xc0, !PT ;  /* 0x0000000106ff7812 */ /* 0x002fc4000786c0ff */
[----:B------:R-:W-:-:S04]  /*3430*/  SEL R4, RZ, 0x1, P1 ;  /* 0x00000001ff047807 */ /* 0x000fc80000800000 */
[----:B------:R-:W-:Y:S02]  /*3440*/  LOP3.LUT R9, R9, R4, RZ, 0x3c, !PT ;  /* 0x0000000409097212 */ /* 0x000fe400078e3cff */
[----:B--2---:R-:W-:-:S04]  /*3450*/  SEL R0, RZ, 0x1, P0 ;  /* 0x00000001ff007807 */ /* 0x004fc80000000000 */
[----:B------:R-:W-:Y:S01]  /*3460*/  LOP3.LUT R8, R8, R0, RZ, 0x3c, !PT ;  /* 0x0000000008087212 */ /* 0x000fe200078e3cff */
[----:B------:R-:W-:Y:S06]  /*3470*/  @P3 BRA `(.L_x_64) ;  /* 0xfffffffc002c3947 */ /* 0x000fec000383ffff */
[----:B------:R-:W-:Y:S01]  /*3480*/  ULEA UR5, UR6, UR37, 0x3 ;  /* 0x0000002506057291 */ /* 0x000fe2000f8e18ff */
[----:B------:R-:W-:-:S08]  /*3490*/  SHF.L.U32 R2, R12, 0x1f, RZ ;  /* 0x0000001f0c027819 */ /* 0x000fd000000006ff */
[----:B------:R-:W1:Y:S02]  /*34a0*/  SYNCS.PHASECHK.TRANS64 P0, [UR5+0x160], R2 ;  /* 0x00016002ff0075a7 */ /* 0x000e640008001005 */
[----:B-1----:R-:W-:Y:S05]  /*34b0*/  @P0 BRA `(.L_x_65) ;  /* 0x0000000000080947 */ /* 0x002fea0003800000 */
[----:B------:R-:W1:Y:S02]  /*34c0*/  SYNCS.PHASECHK.TRANS64.TRYWAIT P0, [UR5+0x160], R2 ;  /* 0x00016002ff0075a7 */ /* 0x000e640008001105 */
[----:B-1----:R-:W-:Y:S05]  /*34d0*/  @!P0 BRA `(.L_x_66) ;  /* 0x00000080004c8947 */ /* 0x002fea0003800000 */
.L_x_65:
[----:B------:R-:W-:-:S04]  /*34e0*/  UIADD3 UR4, UPT, UPT, UR6, 0x1, URZ ;  /* 0x0000000106047890 */ /* 0x000fc8000fffe0ff */
[----:B------:R-:W-:-:S04]  /*34f0*/  UISETP.NE.AND UP0, UPT, UR4, 0x2, UPT ;  /* 0x000000020400788c */ /* 0x000fc8000bf05270 */
[----:B------:R-:W-:Y:S02]  /*3500*/  USEL UR7, URZ, 0x1, UP0 ;  /* 0x00000001ff077887 */ /* 0x000fe40008000000 */
[----:B------:R-:W-:-:S04]  /*3510*/  USEL UR4, UR4, URZ, UP0 ;  /* 0x000000ff04047287 */ /* 0x000fc80008000000 */
[----:B------:R-:W-:Y:S01]  /*3520*/  ULEA UR4, UR4, UR37, 0x3 ;  /* 0x0000002504047291 */ /* 0x000fe2000f8e18ff */
[----:B-1----:R-:W-:-:S04]  /*3530*/  LOP3.LUT R2, R12, UR7, RZ, 0x3c, !PT ;  /* 0x000000070c027c12 */ /* 0x002fc8000f8e3cff */
[----:B------:R-:W-:-:S04]  /*3540*/  SHF.L.U32 R0, R2, 0x1f, RZ ;  /* 0x0000001f02007819 */ /* 0x000fc800000006ff */
[----:B------:R-:W1:Y:S02]  /*3550*/  SYNCS.PHASECHK.TRANS64 P0, [UR4+0x160], R0 ;  /* 0x00016000ff0075a7 */ /* 0x000e640008001004 */
[----:B-1----:R-:W-:Y:S05]  /*3560*/  @P0 EXIT ;  /* 0x000000000000094d */ /* 0x002fea0003800000 */
[----:B------:R-:W-:Y:S02]  /*3570*/  SHF.L.U32 R2, R2, 0x1f, RZ ;  /* 0x0000001f02027819 */ /* 0x000fe400000006ff */
[----:B------:R-:W-:-:S07]  /*3580*/  MOV R0, UR4 ;  /* 0x0000000400007c02 */ /* 0x000fce0008000f00 */
.L_x_67:
[----:B-1----:R1:W2:Y:S02]  /*3590*/  SYNCS.PHASECHK.TRANS64.TRYWAIT P0, [R0+URZ+0x160], R2 ;  /* 0x00016002000075a7 */ /* 0x0022a400080011ff */
[----:B--2---:R-:W-:Y:S05]  /*35a0*/  @!P0 NANOSLEEP.SYNCS 0x989680 ;  /* 0x009896800000895d */ /* 0x004fea0003900000 */
[----:B------:R-:W2:Y:S02]  /*35b0*/  @!P0 SYNCS.PHASECHK.TRANS64 P0, [R0+URZ+0x160], R2 ;  /* 0x00016002000085a7 */ /* 0x000ea400080010ff */
[----:B--2---:R-:W-:Y:S05]  /*35c0*/  @P0 EXIT ;  /* 0x000000000000094d */ /* 0x004fea0003800000 */
[----:B------:R-:W-:Y:S05]  /*35d0*/  BRA `(.L_x_67) ;  /* 0xfffffffc00ec7947 */ /* 0x000fea000383ffff */
.L_x_60:
[----:B------:R-:W-:Y:S05]  /*35e0*/  BRA.U UP4, `(.L_x_68) ;  /* 0x0000001104a07547 */ /* 0x000fea000b800000 */
[----:B------:R-:W-:Y:S01]  /*35f0*/  UMOV UR6, 0x40 ;  /* 0x0000004000067882 */ /* 0x000fe20000000000 */
[----:B------:R-:W-:Y:S01]  /*3600*/  NOP ;  /* 0x0000000000007918 */ /* 0x000fe20000000000 */
[----:B------:R-:W-:Y:S01]  /*3610*/  ULEA UR6, UR37, UR6, 0x18 ;  /* 0x0000000625067291 */ /* 0x000fe2000f8ec0ff */
[----:B------:R-:W-:Y:S02]  /*3620*/  UMOV UR7, 0x400 ;  /* 0x0000040000077882 */ /* 0x000fe40000000000 */
[----:B------:R-:W-:-:S06]  /*3630*/  ULEA UR37, UR37, UR7, 0x18 ;  /* 0x0000000725257291 */ /* 0x000fcc000f8ec0ff */
[----:B------:R-:W1:Y:S02]  /*3640*/  LDS.U8 R2, [UR6+0x1c] ;  /* 0x00001c06ff027984 */ /* 0x000e640008000000 */
[----:B-1----:R-:W-:-:S13]  /*3650*/  ISETP.NE.AND P0, PT, R2, RZ, PT ;  /* 0x000000ff0200720c */ /* 0x002fda0003f05270 */
[----:B------:R-:W-:Y:S05]  /*3660*/  @P0 BRA `(.L_x_69) ;  /* 0x0000000400080947 */ /* 0x000fea0003800000 */
[----:B------:R-:W-:Y:S02]  /*3670*/  UISETP.NE.U32.AND UP0, UPT, UR5, 0x1, UPT ;  /* 0x000000010500788c */ /* 0x000fe4000bf05070 */
[----:B------:R-:W-:-:S07]  /*3680*/  UIADD3 UR8, UPT, UPT, UR6, 0x8, URZ ;  /* 0x0000000806087890 */ /* 0x000fce000fffe0ff */
[----:B------:R-:W-:Y:S05]  /*3690*/  BRA.U !UP0, `(.L_x_70) ;  /* 0x00000001089c7547 */ /* 0x000fea000b800000 */
[----:B------:R-:W-:Y:S01]  /*36a0*/  ELECT P0, URZ, PT ;  /* 0x0000000000ff782f */ /* 0x000fe20003800000 */
[----:B------:R-:W-:-:S12]  /*36b0*/  BSSY B0, `(.L_x_70) ;  /* 0x0000025000007945 */ /* 0x000fd80003800000 */
[----:B------:R-:W-:Y:S05]  /*36c0*/  @!P0 BRA `(.L_x_71) ;  /* 0x00000000008c8947 */ /* 0x000fea0003800000 */
[----:B------:R-:W-:-:S05]  /*36d0*/  UMOV UR7, 0x10 ;  /* 0x0000001000077882 */ /* 0x000fca0000000000 */
[----:B------:R-:W-:Y:S04]  /*36e0*/  DEPBAR.LE SB1, 0x36 ;  /* 0x00009d800000791a */ /* 0x000fe80000000000 */
[----:B------:R-:W1:Y:S02]  /*36f0*/  UTCATOMSWS.2CTA.FIND_AND_SET.ALIGN UP1, UR7, UR7 ;  /* 0x00000007000775e3 */ /* 0x000e640008220800 */
[----:B-1----:R-:W-:Y:S01]  /*3700*/  MOV R10, UR7 ;  /* 0x00000007000a7c02 */ /* 0x002fe20008000f00 */
[----:B------:R-:W-:Y:S06]  /*3710*/  BRA.U UP1, `(.L_x_72) ;  /* 0x0000000101187547 */ /* 0x000fec000b800000 */
.L_x_73:
[----:B------:R-:W-:Y:S05]  /*3720*/  NANOSLEEP 0x64 ;  /* 0x000000640000795d */ /* 0x000fea0003800000 */
[----:B------:R-:W-:-:S05]  /*3730*/  UMOV UR7, 0x10 ;  /* 0x0000001000077882 */ /* 0x000fca0000000000 */
[----:B------:R-:W-:Y:S04]  /*3740*/  DEPBAR.LE SB1, 0x36 ;  /* 0x00009d800000791a */ /* 0x000fe80000000000 */
[----:B------:R-:W1:Y:S02]  /*3750*/  UTCATOMSWS.2CTA.FIND_AND_SET.ALIGN UP1, UR7, UR7 ;  /* 0x00000007000775e3 */ /* 0x000e640008220800 */
[----:B-1----:R-:W-:Y:S01]  /*3760*/  MOV R10, UR7 ;  /* 0x00000007000a7c02 */ /* 0x002fe20008000f00 */
[----:B------:R-:W-:Y:S05]  /*3770*/  BRA.U !UP1, `(.L_x_73) ;  /* 0xfffffffd09e87547 */ /* 0x000fea000b83ffff */
.L_x_72:
[----:B------:R-:W1:Y:S01]  /*3780*/  LDS R5, [UR6+0x10] ;  /* 0x00001006ff057984 */ /* 0x000e620008000800 */
[----:B------:R-:W-:Y:S01]  /*3790*/  IMAD.U32 R3, RZ, RZ, UR37 ;  /* 0x00000025ff037e24 */ /* 0x000fe2000f8e00ff */
[----:B------:R-:W-:-:S03]  /*37a0*/  MOV R2, UR4 ;  /* 0x0000000400027c02 */ /* 0x000fc60008000f00 */
[----:B------:R-:W-:Y:S01]  /*37b0*/  VIADD R3, R3, 0x200 ;  /* 0x0000020003037836 */ /* 0x000fe20000000000 */
[----:B-1----:R-:W-:-:S04]  /*37c0*/  SHF.L.U32 R5, R5, 0x1f, RZ ;  /* 0x0000001f05057819 */ /* 0x002fc800000006ff */
[----:B------:R-:W1:Y:S02]  /*37d0*/  SYNCS.PHASECHK.TRANS64.TRYWAIT P0, [UR6+0x8], R5 ;  /* 0x00000805ff0075a7 */ /* 0x000e640008001106 */
[----:B-1----:R-:W-:Y:S05]  /*37e0*/  @P0 BRA `(.L_x_74) ;  /* 0x0000000000080947 */ /* 0x002fea0003800000 */
[----:B------:R-:W1:Y:S02]  /*37f0*/  SYNCS.PHASECHK.TRANS64.TRYWAIT P0, [UR6+0x8], R5 ;  /* 0x00000805ff0075a7 */ /* 0x000e640008001106 */
[----:B-1----:R-:W-:Y:S05]  /*3800*/  @!P0 BRA `(.L_x_75) ;  /* 0x0000007c00988947 */ /* 0x002fea0003800000 */
.L_x_74:
[----:B-1----:R-:W-:Y:S01]  /*3810*/  HFMA2 R4, -RZ, RZ, 0, 5.9604644775390625e-08 ;  /* 0x00000001ff047431 */ /* 0x002fe200000001ff */
[----:B------:R-:W-:Y:S01]  /*3820*/  UPRMT UR7, UR4, 0x654, UR8 ;  /* 0x0000065404077896 */ /* 0x000fe20008000008 */
[----:B------:R-:W-:Y:S01]  /*3830*/  IMAD.MOV.U32 R7, RZ, RZ, 0xffff ;  /* 0x0000ffffff077424 */ /* 0x000fe200078e00ff */
[----:B------:R-:W-:Y:S01]  /*3840*/  PRMT R2, R2, 0x654, R3 ;  /* 0x0000065402027816 */ /* 0x000fe20000000003 */
[----:B------:R-:W-:Y:S02]  /*3850*/  IMAD.MOV.U32 R5, RZ, RZ, 0x4 ;  /* 0x00000004ff057424 */ /* 0x000fe400078e00ff */
[----:B------:R-:W-:Y:S01]  /*3860*/  IMAD.SHL.U32 R9, R10, 0x20, RZ ;  /* 0x000000200a097824 */ /* 0x000fe200078e00ff */
[----:B------:R-:W-:Y:S02]  /*3870*/  MOV R3, UR7 ;  /* 0x0000000700037c02 */ /* 0x000fe40008000f00 */
[-C--:B------:R-:W-:Y:S01]  /*3880*/  SHF.L.U32 R7, R7, R10.reuse, RZ ;  /* 0x0000000a07077219 */ /* 0x080fe200000006ff */
[----:B------:R1:W-:Y:S01]  /*3890*/  SYNCS.ARRIVE.TRANS64.RED RZ, [UR7], R5 ;  /* 0x00000005ffff79a7 */ /* 0x0003e20008000407 */
[----:B------:R-:W-:Y:S01]  /*38a0*/  SHF.L.U32 R6, R4, R10, RZ ;  /* 0x0000000a04067219 */ /* 0x000fe200000006ff */
[----:B------:R1:W-:Y:S04]  /*38b0*/  STS [UR37+0x200], R9 ;  /* 0x00020009ff007988 */ /* 0x0003e80008000825 */
[----:B------:R1:W-:Y:S04]  /*38c0*/  STAS [R2.64], R10 ;  /* 0x0000000a02007dbd */ /* 0x0003e8000c0008ff */
[----:B------:R1:W-:Y:S04]  /*38d0*/  ATOMS.OR RZ, [UR6+0x14], R7 ;  /* 0x00001407ffff798c */ /* 0x0003e8000b000006 */
[----:B------:R1:W-:Y:S04]  /*38e0*/  ATOMS.OR RZ, [UR6+0x18], R6 ;  /* 0x00001806ffff798c */ /* 0x0003e8000b000006 */
[----:B------:R1:W-:Y:S02]  /*38f0*/  ATOMS.XOR RZ, [UR6+0x10], R4 ;  /* 0x00001004ffff798c */ /* 0x0003e4000b800006 */
.L_x_71:
[----:B------:R-:W-:Y:S05]  /*3900*/  BSYNC B0 ;  /* 0x0000000000007941 */ /* 0x000fea0003800000 */
.L_x_70:
[----:B------:R-:W-:Y:S05]  /*3910*/  BRA.U UP0, `(.L_x_76) ;  /* 0x00000001006c7547 */ /* 0x000fea000b800000 */
[----:B------:R-:W-:-:S03]  /*3920*/  UMOV UR7, 0xffffffff ;  /* 0xffffffff00077882 */ /* 0x000fc60000000000 */
[----:B------:R-:W-:Y:S05]  /*3930*/  BRA.DIV UR7, `(.L_x_77) ;  /* 0x0000007e07647947 */ /* 0x000fea000b800000 */
[----:B------:R-:W-:-:S13]  /*3940*/  ELECT P6, URZ, PT ;  /* 0x0000000000ff782f */ /* 0x000fda00038c0000 */
.L_x_182:
[----:B------:R-:W-:Y:S05]  /*3950*/  @!P6 BRA `(.L_x_76) ;  /* 0x00000000005ce947 */ /* 0x000fea0003800000 */
[----:B-1----:R-:W1:Y:S02]  /*3960*/  LDS R3, [UR6+0x10] ;  /* 0x00001006ff037984 */ /* 0x002e640008000800 */
[----:B-1----:R-:W-:-:S04]  /*3970*/  SHF.L.U32 R3, R3, 0x1f, RZ ;  /* 0x0000001f03037819 */ /* 0x002fc800000006ff */
[----:B------:R-:W1:Y:S02]  /*3980*/  SYNCS.PHASECHK.TRANS64.TRYWAIT P0, [UR6+0x8], R3 ;  /* 0x00000803ff0075a7 */ /* 0x000e640008001106 */
[----:B-1----:R-:W-:Y:S05]  /*3990*/  @P0 BRA `(.L_x_78) ;  /* 0x0000000000080947 */ /* 0x002fea0003800000 */
[----:B------:R-:W1:Y:S02]  /*39a0*/  SYNCS.PHASECHK.TRANS64.TRYWAIT P0, [UR6+0x8], R3 ;  /* 0x00000803ff0075a7 */ /* 0x000e640008001106 */
[----:B-1----:R-:W-:Y:S05]  /*39b0*/  @!P0 BRA `(.L_x_79) ;  /* 0x0000007c00648947 */ /* 0x002fea0003800000 */
.L_x_78:
[----:B------:R-:W2:Y:S01]  /*39c0*/  LDS R5, [UR37+0x200] ;  /* 0x00020025ff057984 */ /* 0x000ea20008000800 */
[----:B-1----:R-:W-:Y:S02]  /*39d0*/  HFMA2 R2, -RZ, RZ, 0, 5.9604644775390625e-08 ;  /* 0x00000001ff027431 */ /* 0x002fe400000001ff */
[----:B------:R-:W-:Y:S01]  /*39e0*/  IMAD.MOV.U32 R3, RZ, RZ, 0xffff ;  /* 0x0000ffffff037424 */ /* 0x000fe200078e00ff */
[----:B------:R-:W-:Y:S01]  /*39f0*/  UPRMT UR7, UR4, 0x654, UR8 ;  /* 0x0000065404077896 */ /* 0x000fe20008000008 */
[----:B--2---:R-:W-:-:S03]  /*3a00*/  IMAD.SHL.U32 R4, R5, 0x20, RZ ;  /* 0x0000002005047824 */ /* 0x004fc600078e00ff */
[-C--:B------:R-:W-:Y:S02]  /*3a10*/  SHF.L.U32 R3, R3, R5.reuse, RZ ;  /* 0x0000000503037219 */ /* 0x080fe400000006ff */
[----:B------:R-:W-:Y:S01]  /*3a20*/  SHF.L.U32 R5, R2, R5, RZ ;  /* 0x0000000502057219 */ /* 0x000fe200000006ff */
[----:B------:R2:W-:Y:S04]  /*3a30*/  STS [UR37+0x200], R4 ;  /* 0x00020004ff007988 */ /* 0x0005e80008000825 */
[----:B------:R2:W-:Y:S04]  /*3a40*/  ATOMS.OR RZ, [UR6+0x14], R3 ;  /* 0x00001403ffff798c */ /* 0x0005e8000b000006 */
[----:B------:R2:W-:Y:S01]  /*3a50*/  ATOMS.OR RZ, [UR6+0x18], R5 ;  /* 0x00001805ffff798c */ /* 0x0005e2000b000006 */
[----:B------:R-:W-:Y:S03]  /*3a60*/  SYNCS.ARRIVE.TRANS64.RED.A1T0 RZ, [UR7], RZ ;  /* 0x000000ffffff79a7 */ /* 0x000fe60008100407 */
[----:B------:R2:W-:Y:S01]  /*3a70*/  ATOMS.XOR RZ, [UR6+0x10], R2 ;  /* 0x00001002ffff798c */ /* 0x0005e2000b800006 */
[----:B------:R-:W-:Y:S05]  /*3a80*/  BRA `(.L_x_76) ;  /* 0x0000000000107947 */ /* 0x000fea0003800000 */
.L_x_69:
[----:B------:R-:W-:-:S05]  /*3a90*/  MOV R2, 0xffffffff ;  /* 0xffffffff00027802 */ /* 0x000fca0000000f00 */
[----:B------:R1:W-:Y:S02]  /*3aa0*/  STS [UR37+0x200], R2 ;  /* 0x00020002ff007988 */ /* 0x0003e40008000825 */
[----:B-1----:R-:W-:Y:S02]  /*3ab0*/  MOV R2, 0x3ad0 ;  /* 0x00003ad000027802 */ /* 0x002fe40000000f00 */
[----:B-----5:R-:W-:Y:S05]  /*3ac0*/  CALL.REL.NOINC `($__internal_1_$__cuda_sm10x_tcgen05_guardrail_trap_phase_invalid_during_alloc) ;  /* 0x0000008000f87944 */ /* 0x020fea0003c00000 */
.L_x_76:
[----:B------:R-:W-:Y:S05]  /*3ad0*/  WARPSYNC.ALL ;  /* 0x0000000000007948 */ /* 0x000fea0003800000 */
[----:B------:R-:W3:Y:S01]  /*3ae0*/  S2UR UR8, SR_CgaCtaId ;  /* 0x00000000000879c3 */ /* 0x000ee20000008800 */
[----:B------:R-:W-:Y:S01]  /*3af0*/  UMOV UR6, 0x400 ;  /* 0x0000040000067882 */ /* 0x000fe20000000000 */
[----:B------:R-:W-:-:S06]  /*3b00*/  NOP ;  /* 0x0000000000007918 */ /* 0x000fcc0000000000 */
[----:B------:R-:W-:Y:S06]  /*3b10*/  BAR.ARV 0x6, 0xa0 ;  /* 0x0182800000007b1d */ /* 0x000fec0000002000 */
[----:B------:R-:W-:Y:S01]  /*3b20*/  LOP3.LUT R0, R0, 0xffff, RZ, 0xc0, !PT ;  /* 0x0000ffff00007812 */ /* 0x000fe200078ec0ff */
[----:B-1----:R-:W-:Y:S01]  /*3b30*/  IMAD.MOV.U32 R9, RZ, RZ, 0x1 ;  /* 0x00000001ff097424 */ /* 0x002fe200078e00ff */
[----:B------:R-:W-:Y:S01]  /*3b40*/  LOP3.LUT R8, R8, 0xffff, RZ, 0xc0, !PT ;  /* 0x0000ffff08087812 */ /* 0x000fe200078ec0ff */
[----:B------:R-:W-:Y:S01]  /*3b50*/  UMOV UR22, URZ ;  /* 0x000000ff00167c82 */ /* 0x000fe20008000000 */
[----:B------:R-:W-:Y:S01]  /*3b60*/  R2UR UR12, R0 ;  /* 0x00000000000c72ca */ /* 0x000fe200000e0000 */
[----:B------:R-:W-:Y:S01]  /*3b70*/  UMOV UR21, URZ ;  /* 0x000000ff00157c82 */ /* 0x000fe20008000000 */
[----:B------:R-:W-:Y:S01]  /*3b80*/  R2UR UR13, R8 ;  /* 0x00000000080d72ca */ /* 0x000fe200000e0000 */
[----:B------:R-:W-:Y:S01]  /*3b90*/  IMAD.MOV.U32 R8, RZ, RZ, RZ ;  /* 0x000000ffff087224 */ /* 0x000fe200078e00ff */
[----:B------:R-:W-:Y:S01]  /*3ba0*/  UMOV UR20, URZ ;  /* 0x000000ff00147c82 */ /* 0x000fe20008000000 */
[----:B------:R-:W-:-:S02]  /*3bb0*/  UISETP.NE.AND UP2, UPT, UR5, URZ, UPT ;  /* 0x000000ff0500728c */ /* 0x000fc4000bf45270 */
[----:B---3--:R-:W-:Y:S01]  /*3bc0*/  ULEA UR8, UR8, UR6, 0x18 ;  /* 0x0000000608087291 */ /* 0x008fe2000f8ec0ff */
[----:B------:R-:W1:Y:S03]  /*3bd0*/  LDCU UR6, c[0x0][0x38c] ;  /* 0x00007180ff0677ac */ /* 0x000e660008000800 */
[----:B------:R-:W-:Y:S02]  /*3be0*/  UIADD3 UR14, UPT, UPT, UR8, 0x6400, URZ ;  /* 0x00006400080e7890 */ /* 0x000fe4000fffe0ff */
[----:B------:R-:W-:-:S03]  /*3bf0*/  UIADD3 UR15, UPT, UPT, UR8, 0x16400, URZ ;  /* 0x00016400080f7890 */ /* 0x000fc6000fffe0ff */
[----:B--2---:R-:W2:Y:S01]  /*3c00*/  LDS R2, [UR8+0x200] ;  /* 0x00020008ff027984 */ /* 0x004ea20008000800 */
[----:B------:R-:W-:Y:S02]  /*3c10*/  USHF.R.U32.HI UR14, URZ, 0x4, UR14 ;  /* 0x00000004ff0e7899 */ /* 0x000fe4000801160e */
[----:B------:R-:W-:Y:S02]  /*3c20*/  USHF.R.U32.HI UR15, URZ, 0x4, UR15 ;  /* 0x00000004ff0f7899 */ /* 0x000fe4000801160f */
[----:B------:R-:W-:Y:S02]  /*3c30*/  ULOP3.LUT UR14, UR14, 0x3fff, URZ, 0xc0, !UPT ;  /* 0x00003fff0e0e7892 */ /* 0x000fe4000f8ec0ff */
[----:B------:R-:W-:Y:S02]  /*3c40*/  ULOP3.LUT UR15, UR15, 0x3fff, URZ, 0xc0, !UPT ;  /* 0x00003fff0f0f7892 */ /* 0x000fe4000f8ec0ff */
[----:B------:R-:W-:Y:S02]  /*3c50*/  ULOP3.LUT UR14, UR14, 0x10000, URZ, 0xfc, !UPT ;  /* 0x000100000e0e7892 */ /* 0x000fe4000f8efcff */
[----:B-1----:R-:W-:-:S02]  /*3c60*/  UIADD3 UR6, UPT, UPT, UR6, 0x3f, URZ ;  /* 0x0000003f06067890 */ /* 0x002fc4000fffe0ff */
[----:B------:R-:W-:Y:S02]  /*3c70*/  ULOP3.LUT UR15, UR15, 0x10000, URZ, 0xfc, !UPT ;  /* 0x000100000f0f7892 */ /* 0x000fe4000f8efcff */
[----:B------:R-:W-:Y:S01]  /*3c80*/  USHF.R.S32.HI UR7, URZ, 0x1f, UR6 ;  /* 0x0000001fff077899 */ /* 0x000fe20008011406 */
[----:B------:R-:W-:Y:S01]  /*3c90*/  UMOV UR28, 0x0 ;  /* 0x00000000001c7882 */ /* 0x000fe20000000000 */
[----:B------:R-:W-:Y:S02]  /*3ca0*/  UMOV UR29, 0x8400010 ;  /* 0x08400010001d7882 */ /* 0x000fe40000000000 */
[----:B------:R-:W-:Y:S01]  /*3cb0*/  ULEA.HI UR7, UR7, UR6, URZ, 0x6 ;  /* 0x0000000607077291 */ /* 0x000fe2000f8f30ff */
[----:B------:R-:W-:Y:S01]  /*3cc0*/  UMOV UR26, 0x0 ;  /* 0x00000000001a7882 */ /* 0x000fe20000000000 */
[----:B------:R-:W-:Y:S02]  /*3cd0*/  UMOV UR27, 0x8400010 ;  /* 0x08400010001b7882 */ /* 0x000fe40000000000 */
[----:B------:R-:W-:-:S04]  /*3ce0*/  USHF.R.S32.HI UR7, URZ, 0x6, UR7 ;  /* 0x00000006ff077899 */ /* 0x000fc80008011407 */
[----:B------:R-:W-:-:S04]  /*3cf0*/  UISETP.LT.AND UP0, UPT, UR7, 0x1, UPT ;  /* 0x000000010700788c */ /* 0x000fc8000bf01270 */
[----:B------:R-:W-:Y:S01]  /*3d00*/  USEL UR23, UR7, 0x1, !UP0 ;  /* 0x0000000107177887 */ /* 0x000fe2000c000000 */
[----:B--2---:R-:W-:Y:S02]  /*3d10*/  R2UR UR24, R2 ;  /* 0x00000000021872ca */ /* 0x004fe400000e0000 */
[----:B------:R-:W-:-:S13]  /*3d20*/  CS2R R2, SRZ ;  /* 0x0000000000027805 */ /* 0x000fda000001ff00 */
.L_x_87:
[C---:B------:R-:W-:Y:S02]  /*3d30*/  LEA R0, R8.reuse, UR8, 0x3 ;  /* 0x0000000808007c11 */ /* 0x040fe4000f8e18ff */
[----:B------:R-:W-:Y:S02]  /*3d40*/  SHF.L.U32 R4, R3, 0x1f, RZ ;  /* 0x0000001f03047819 */ /* 0x000fe400000006ff */
[----:B------:R-:W-:Y:S02]  /*3d50*/  LEA R5, R8, UR8, 0x4 ;  /* 0x0000000808057c11 */ /* 0x000fe4000f8e20ff */
[----:B------:R-:W1:Y:S02]  /*3d60*/  SYNCS.PHASECHK.TRANS64.TRYWAIT P0, [R0+URZ+0x150], R4 ;  /* 0x00015004000075a7 */ /* 0x000e6400080011ff */
[----:B-1-34-:R-:W-:Y:S05]  /*3d70*/  @!P0 BRA `(.L_x_80) ;  /* 0x00000078008c8947 */ /* 0x01afea0003800000 */
.L_x_183:
[----:B-1----:R-:W1:Y:S01]  /*3d80*/  LDS.128 R4, [R5+0x1e0] ;  /* 0x0001e00005047984 */ /* 0x002e620000000c00 */
[----:B------:R-:W-:Y:S02]  /*3d90*/  VIADD R0, R0, 0x160 ;  /* 0x0000016000007836 */ /* 0x000fe40000000000 */
[----:B------:R-:W-:Y:S01]  /*3da0*/  VIADD R8, R8, 0x1 ;  /* 0x0000000108087836 */ /* 0x000fe20000000000 */
[----:B------:R-:W-:Y:S01]  /*3db0*/  @!PT LDS RZ, [RZ] ;  /* 0x00000000fffff984 */ /* 0x000fe20000000800 */
[----:B------:R-:W-:Y:S01]  /*3dc0*/  @!PT LDS RZ, [RZ] ;  /* 0x00000000fffff984 */ /* 0x000fe20000000800 */
[----:B------:R-:W-:Y:S01]  /*3dd0*/  @!PT LDS RZ, [RZ] ;  /* 0x00000000fffff984 */ /* 0x000fe20000000800 */
[----:B------:R-:W-:Y:S01]  /*3de0*/  @!PT LDS RZ, [RZ] ;  /* 0x00000000fffff984 */ /* 0x000fe20000000800 */
[----:B------:R2:W-:Y:S06]  /*3df0*/  MEMBAR.ALL.CTA ;  /* 0x0000000000007992 */ /* 0x0005ec0000008000 */
[----:B--2---:R-:W2:Y:S01]  /*3e00*/  FENCE.VIEW.ASYNC.S ;  /* 0x00000000000073c6 */ /* 0x004ea20000000000 */
[----:B------:R-:W-:-:S04]  /*3e10*/  PRMT R0, RZ, 0x654, R0 ;  /* 0x00000654ff007816 */ /* 0x000fc80000000000 */
[----:B--2---:R2:W-:Y:S01]  /*3e20*/  SYNCS.ARRIVE.TRANS64.RED.A1T0 RZ, [R0+URZ], RZ ;  /* 0x000000ff00ff79a7 */ /* 0x0045e200081004ff */
[----:B-1----:R-:W-:Y:S01]  /*3e30*/  LOP3.LUT P1, RZ, R6, 0x1, RZ, 0xc0, !PT ;  /* 0x0000000106ff7812 */ /* 0x002fe2000782c0ff */
[----:B--2---:R-:W-:-:S12]  /*3e40*/  BRA.U UP2, `(.L_x_81) ;  /* 0x0000000102e07547 */ /* 0x004fd8000b800000 */
[----:B------:R-:W1:Y:S01]  /*3e50*/  LDCU UR6, c[0x0][0x38c] ;  /* 0x00007180ff0677ac */ /* 0x000e620008000800 */
[----:B------:R-:W-:Y:S02]  /*3e60*/  PLOP3.LUT P2, PT, PT, PT, PT, 0x80, 0x8 ;  /* 0x000000000008781c */ /* 0x000fe40003f4f070 */
[----:B------:R-:W-:Y:S01]  /*3e70*/  SHF.L.U32 R4, R9, 0x1f, RZ ;  /* 0x0000001f09047819 */ /* 0x000fe200000006ff */
[----:B------:R-:W-:Y:S02]  /*3e80*/  ULEA UR10, UR22, UR8, 0x3 ;  /* 0x00000008160a7291 */ /* 0x000fe4000f8e18ff */
[----:B------:R-:W-:Y:S02]  /*3e90*/  ULEA UR11, UR22, UR24, 0x7 ;  /* 0x00000018160b7291 */ /* 0x000fe4000f8e38ff */
[----:B-1----:R-:W-:-:S06]  /*3ea0*/  UISETP.GE.AND UP0, UPT, UR6, 0x1, UPT ;  /* 0x000000010600788c */ /* 0x002fcc000bf06270 */
[----:B------:R-:W-:-:S05]  /*3eb0*/  PLOP3.LUT P0, PT, PT, PT, UP0, 0x80, 0x8 ;  /* 0x000000000008781c */ /* 0x000fca0003f0f008 */
[----:B------:R-:W-:-:S08]  /*3ec0*/  @UP0 ULEA UR6, UR21, UR8, 0x3 ;  /* 0x0000000815060291 */ /* 0x000fd0000f8e18ff */
[----:B------:R-:W-:-:S04]  /*3ed0*/  @P0 SHF.L.U32 R0, R2, 0x1f, RZ ;  /* 0x0000001f02000819 */ /* 0x000fc800000006ff */
[----:B------:R1:W2:Y:S01]  /*3ee0*/  @P0 SYNCS.PHASECHK.TRANS64.TRYWAIT P2, [UR6], R0 ;  /* 0x00000000ff0005a7 */ /* 0x0002a20008041106 */
[----:B------:R-:W3:Y:S02]  /*3ef0*/  SYNCS.PHASECHK.TRANS64.TRYWAIT P0, [UR10+0x190], R4 ;  /* 0x00019004ff0075a7 */ /* 0x000ee4000800110a */
[----:B-123--:R-:W-:Y:S05]  /*3f00*/  @!P0 BRA `(.L_x_82) ;  /* 0x00000078003c8947 */ /* 0x00efea0003800000 */
.L_x_185:
[----:B------:R-:W-:Y:S01]  /*3f10*/  UMOV UR19, UR20 ;  /* 0x0000001400137c82 */ /* 0x000fe20008000000 */
[----:B------:R-:W-:Y:S05]  /*3f20*/  BRA.U !UP0, `(.L_x_83) ;  /* 0x0000000108987547 */ /* 0x000fea000b800000 */
[----:B------:R-:W-:Y:S02]  /*3f30*/  UIADD3 UR19, UPT, UPT, UR23, UR20, URZ ;  /* 0x0000001417137290 */ /* 0x000fe4000fffe0ff */
[----:B------:R-:W-:Y:S01]  /*3f40*/  UPLOP3.LUT UP3, UPT, UPT, UPT, UPT, 0x40, 0x4 ;  /* 0x000000000004789c */ /* 0x000fe20003f6e870 */
[----:B------:R-:W-:Y:S01]  /*3f50*/  UMOV UR18, UR7 ;  /* 0x0000000700127c82 */ /* 0x000fe20008000000 */
[----:B------:R-:W-:-:S09]  /*3f60*/  UMOV UR17, UR21 ;  /* 0x0000001500117c82 */ /* 0x000fd20008000000 */
.L_x_86:
[----:B--2---:R-:W-:Y:S01]  /*3f70*/  ULEA UR9, UR17, UR8, 0x3 ;  /* 0x0000000811097291 */ /* 0x004fe2000f8e18ff */
[----:B---3--:R-:W-:Y:S11]  /*3f80*/  @P2 BRA `(.L_x_84) ;  /* 0x00000000000c2947 */ /* 0x008ff60003800000 */
[----:B-1----:R-:W-:Y:S04]  /*3f90*/  SHF.L.U32 R4, R2, 0x1f, RZ ;  /* 0x0000001f02047819 */ /* 0x002fe800000006ff */
[----:B------:R-:W1:Y:S02]  /*3fa0*/  SYNCS.PHASECHK.TRANS64.TRYWAIT P0, [UR9], R4 ;  /* 0x00000004ff0075a7 */ /* 0x000e640008001109 */
[----:B-1----:R-:W-:Y:S05]  /*3fb0*/  @!P0 BRA `(.L_x_85) ;  /* 0x0000007800288947 */ /* 0x002fea0003800000 */
.L_x_84:
[----:B------:R-:W-:Y:S01]  /*3fc0*/  UISETP.NE.AND UP0, UPT, UR18, 0x1, UPT ;  /* 0x000000011200788c */ /* 0x000fe2000bf05270 */
[----:B------:R-:W-:Y:S01]  /*3fd0*/  PLOP3.LUT P2, PT, PT, PT, PT, 0x80, 0x8 ;  /* 0x000000000008781c */ /* 0x000fe20003f4f070 */
[----:B------:R-:W-:Y:S02]  /*3fe0*/  UIADD3 UR21, UPT, UPT, UR17, 0x1, URZ ;  /* 0x0000000111157890 */ /* 0x000fe4000fffe0ff */
[----:B------:R-:W-:Y:S02]  /*3ff0*/  ULEA UR30, UR17, UR15, 0x9 ;  /* 0x0000000f111e7291 */ /* 0x000fe4000f8e48ff */
[----:B------:R-:W-:Y:S01]  /*4000*/  UISETP.NE.AND UP1, UPT, UR21, 0x10, UPT ;  /* 0x000000101500788c */ /* 0x000fe2000bf25270 */
[----:B------:R-:W-:Y:S01]  /*4010*/  PLOP3.LUT P0, PT, PT, PT, UP0, 0x80, 0x8 ;  /* 0x000000000008781c */ /* 0x000fe20003f0f008 */
[----:B------:R-:W-:Y:S02]  /*4020*/  ULEA UR32, UR17, UR14, 0x8 ;  /* 0x0000000e11207291 */ /* 0x000fe4000f8e40ff */
[----:B------:R-:W-:Y:S02]  /*4030*/  USEL UR16, URZ, 0x1, UP1 ;  /* 0x00000001ff107887 */ /* 0x000fe40008800000 */
[----:B------:R-:W-:Y:S02]  /*4040*/  USEL UR21, UR21, URZ, UP1 ;  /* 0x000000ff15157287 */ /* 0x000fe40008800000 */
[----:B------:R-:W-:Y:S02]  /*4050*/  UIADD3 UR36, UPT, UPT, UR30, 0x2, URZ ;  /* 0x000000021e247890 */ /* 0x000fe4000fffe0ff */
[----:B------:R-:W-:Y:S01]  /*4060*/  @UP0 ULEA UR6, UR21, UR8, 0x3 ;  /* 0x0000000815060291 */ /* 0x000fe2000f8e18ff */
[----:B------:R-:W-:Y:S01]  /*4070*/  LOP3.LUT R2, R2, UR16, RZ, 0x3c, !PT ;  /* 0x0000001002027c12 */ /* 0x000fe2000f8e3cff */
[----:B------:R-:W-:Y:S02]  /*4080*/  UIADD3 UR34, UPT, UPT, UR32, 0x2, URZ ;  /* 0x0000000220227890 */ /* 0x000fe4000fffe0ff */
[----:B------:R-:W-:Y:S01]  /*4090*/  UIADD3 UR9, UPT, UPT, UR9, 0x80, URZ ;  /* 0x0000008009097890 */ /* 0x000fe2000fffe0ff */
[----:B-1----:R-:W-:Y:S01]  /*40a0*/  @P0 SHF.L.U32 R0, R2, 0x1f, RZ ;  /* 0x0000001f02000819 */ /* 0x002fe200000006ff */
[----:B------:R-:W-:Y:S01]  /*40b0*/  UMOV UR31, 0x80004020 ;  /* 0x80004020001f7882 */ /* 0x000fe20000000000 */
[----:B------:R-:W-:Y:S01]  /*40c0*/  UMOV UR33, 0x80004020 ;  /* 0x8000402000217882 */ /* 0x000fe20000000000 */
[----:B------:R-:W-:Y:S01]  /*40d0*/  UMOV UR37, 0x80004020 ;  /* 0x8000402000257882 */ /* 0x000fe20000000000 */
[----:B------:R2:W3:Y:S01]  /*40e0*/  @P0 SYNCS.PHASECHK.TRANS64.TRYWAIT P2, [UR6], R0 ;  /* 0x00000000ff0005a7 */ /* 0x0004e20008041106 */
[----:B------:R-:W-:Y:S01]  /*40f0*/  UIADD3 UR20, UPT, UPT, UR20, 0x1, URZ ;  /* 0x0000000114147890 */ /* 0x000fe2000fffe0ff */
[----:B------:R2:W-:Y:S01]  /*4100*/  UTCQMMA.2CTA gdesc[UR32], gdesc[UR30], tmem[UR11], tmem[UR28], idesc[UR29], UP3 ;  /* 0x00ff1c1e200075ea */ /* 0x0005e20009a0030b */
[----:B------:R-:W-:Y:S02]  /*4110*/  UIADD3 UR18, UPT, UPT, UR18, -0x1, URZ ;  /* 0xffffffff12127890 */ /* 0x000fe4000fffe0ff */
[----:B------:R-:W-:Y:S02]  /*4120*/  UISETP.NE.AND UP0, UPT, UR20, UR19, UPT ;  /* 0x000000131400728c */ /* 0x000fe4000bf05270 */
[----:B------:R-:W-:Y:S01]  /*4130*/  UPLOP3.LUT UP3, UPT, UPT, UPT, UPT, 0x80, 0x8 ;  /* 0x000000000008789c */ /* 0x000fe20003f6f070 */
[----:B------:R-:W-:Y:S01]  /*4140*/  UMOV UR35, 0x80004020 ;  /* 0x8000402000237882 */ /* 0x000fe20000000000 */
[----:B------:R-:W-:Y:S01]  /*4150*/  UMOV UR17, UR21 ;  /* 0x0000001500117c82 */ /* 0x000fe20008000000 */
[----:B------:R2:W-:Y:S01]  /*4160*/  UTCQMMA.2CTA gdesc[UR34], gdesc[UR36], tmem[UR11], tmem[UR26], idesc[UR27], UPT ;  /* 0x00ff1a24220075ea */ /* 0x0005e2000ba0030b */
[----:B------:R2:W-:Y:S03]  /*4170*/  UTCBAR.2CTA.MULTICAST [UR9], URZ, UR13 ;  /* 0x000000ff090073e9 */ /* 0x0005e6000820080d */
[----:B------:R-:W-:Y:S05]  /*4180*/  BRA.U UP0, `(.L_x_86) ;  /* 0xfffffffd00787547 */ /* 0x000fea000b83ffff */
.L_x_83:
[----:B------:R-:W-:Y:S01]  /*4190*/  UIADD3 UR10, UPT, UPT, UR10, 0x170, URZ ;  /* 0x000001700a0a7890 */ /* 0x000fe2000fffe0ff */
[----:B------:R-:W-:-:S08]  /*41a0*/  UMOV UR20, UR19 ;  /* 0x0000001300147c82 */ /* 0x000fd00008000000 */
[----:B------:R4:W-:Y:S01]  /*41b0*/  UTCBAR.2CTA.MULTICAST [UR10], URZ, UR12 ;  /* 0x000000ff0a0073e9 */ /* 0x0009e2000820080c */
[----:B------:R-:W-:Y:S02]  /*41c0*/  NOP ;  /* 0x0000000000007918 */ /* 0x000fe40000000000 */
.L_x_81:
[----:B------:R-:W-:Y:S01]  /*41d0*/  UIADD3 UR22, UPT, UPT, UR22, 0x1, URZ ;  /* 0x0000000116167890 */ /* 0x000fe2000fffe0ff */
[----:B------:R-:W-:-:S03]  /*41e0*/  ISETP.NE.AND P0, PT, R8, 0x2, PT ;  /* 0x000000020800780c */ /* 0x000fc60003f05270 */
[----:B------:R-:W-:Y:S01]  /*41f0*/  UISETP.NE.AND UP0, UPT, UR22, 0x4, UPT ;  /* 0x000000041600788c */ /* 0x000fe2000bf05270 */
[----:B-12---:R-:W-:Y:S02]  /*4200*/  SEL R0, RZ, 0x1, P0 ;  /* 0x00000001ff007807 */ /* 0x006fe40000000000 */
[----:B------:R-:W-:Y:S01]  /*4210*/  SEL R8, R8, RZ, P0 ;  /* 0x000000ff08087207 */ /* 0x000fe20000000000 */
[----:B------:R-:W-:Y:S01]  /*4220*/  USEL UR6, URZ, 0x1, UP0 ;  /* 0x00000001ff067887 */ /* 0x000fe20008000000 */
[----:B------:R-:W-:Y:S01]  /*4230*/  LOP3.LUT R3, R3, R0, RZ, 0x3c, !PT ;  /* 0x0000000003037212 */ /* 0x000fe200078e3cff */
[----:B------:R-:W-:-:S04]  /*4240*/  USEL UR22, UR22, URZ, UP0 ;  /* 0x000000ff16167287 */ /* 0x000fc80008000000 */
[----:B------:R-:W-:Y:S01]  /*4250*/  LOP3.LUT R9, R9, UR6, RZ, 0x3c, !PT ;  /* 0x0000000609097c12 */ /* 0x000fe2000f8e3cff */
[----:B------:R-:W-:Y:S07]  /*4260*/  @P1 BRA `(.L_x_87) ;  /* 0xfffffff800b01947 */ /* 0x000fee000383ffff */
[----:B------:R-:W1:Y:S01]  /*4270*/  S2UR UR6, SR_CgaCtaId ;  /* 0x00000000000679c3 */ /* 0x000e620000008800 */
[----:B------:R-:W-:Y:S01]  /*4280*/  ELECT P0, URZ, PT ;  /* 0x0000000000ff782f */ /* 0x000fe20003800000 */
[----:B------:R-:W-:Y:S01]  /*4290*/  HFMA2 R0, -RZ, RZ, 0, 5.9604644775390625e-08 ;  /* 0x00000001ff007431 */ /* 0x000fe200000001ff */
[----:B------:R-:W-:-:S05]  /*42a0*/  UMOV UR7, 0x40 ;  /* 0x0000004000077882 */ /* 0x000fca0000000000 */
[----:B------:R-:W-:Y:S01]  /*42b0*/  UVIRTCOUNT.DEALLOC.SMPOOL 0x80 ;  /* 0x000000800000784c */ /* 0x000fe20000000000 */
[----:B------:R-:W-:Y:S02]  /*42c0*/  UISETP.NE.AND UP0, UPT, UR5, URZ, UPT ;  /* 0x000000ff0500728c */ /* 0x000fe4000bf05270 */
[----:B-1----:R-:W-:-:S09]  /*42d0*/  ULEA UR6, UR6, UR7, 0x18 ;  /* 0x0000000706067291 */ /* 0x002fd2000f8ec0ff */
[----:B------:R1:W-:Y:S01]  /*42e0*/  @P0 STS.U8 [UR6+0x1c], R0 ;  /* 0x00001c00ff000988 */ /* 0x0003e20008000006 */
[----:B------:R-:W-:Y:S05]  /*42f0*/  BRA.U UP0, `(.L_x_88) ;  /* 0x0000000100a07547 */ /* 0x000fea000b800000 */
[----:B------:R-:W-:Y:S01]  /*4300*/  UIADD3 UR5, UPT, UPT, UR8, 0x190, URZ ;  /* 0x0000019008057890 */ /* 0x000fe2000fffe0ff */
[----:B------:R-:W-:-:S03]  /*4310*/  SHF.L.U32 R2, R9, 0x1f, RZ ;  /* 0x0000001f09027819 */ /* 0x000fc600000006ff */
[----:B------:R-:W-:-:S09]  /*4320*/  ULEA UR7, UR22, UR5, 0x3 ;  /* 0x0000000516077291 */ /* 0x000fd2000f8e18ff */
[----:B------:R-:W2:Y:S02]  /*4330*/  SYNCS.PHASECHK.TRANS64.TRYWAIT P0, [UR7], R2 ;  /* 0x00000002ff0075a7 */ /* 0x000ea40008001107 */
[----:B--2---:R-:W-:Y:S05]  /*4340*/  @!P0 BRA `(.L_x_89) ;  /* 0x00000074005c8947 */ /* 0x004fea0003800000 */
.L_x_188:
[----:B------:R-:W-:-:S04]  /*4350*/  UIADD3 UR9, UPT, UPT, UR22, 0x1, URZ ;  /* 0x0000000116097890 */ /* 0x000fc8000fffe0ff */
[----:B------:R-:W-:-:S04]  /*4360*/  UISETP.NE.AND UP1, UPT, UR9, 0x4, UPT ;  /* 0x000000040900788c */ /* 0x000fc8000bf25270 */
[----:B----4-:R-:W-:Y:S02]  /*4370*/  USEL UR10, URZ, 0x1, UP1 ;  /* 0x00000001ff0a7887 */ /* 0x010fe40008800000 */
[----:B------:R-:W-:-:S04]  /*4380*/  USEL UR9, UR9, URZ, UP1 ;  /* 0x000000ff09097287 */ /* 0x000fc80008800000 */
[----:B------:R-:W-:Y:S01]  /*4390*/  ULEA UR7, UR9, UR5, 0x3 ;  /* 0x0000000509077291 */ /* 0x000fe2000f8e18ff */
[----:B-1----:R-:W-:-:S04]  /*43a0*/  LOP3.LUT R2, R9, UR10, RZ, 0x3c, !PT ;  /* 0x0000000a09027c12 */ /* 0x002fc8000f8e3cff */
[----:B------:R-:W-:-:S04]  /*43b0*/  SHF.L.U32 R3, R2, 0x1f, RZ ;  /* 0x0000001f02037819 */ /* 0x000fc800000006ff */
[----:B------:R-:W1:Y:S02]  /*43c0*/  SYNCS.PHASECHK.TRANS64.TRYWAIT P0, [UR7], R3 ;  /* 0x00000003ff0075a7 */ /* 0x000e640008001107 */
[----:B-1----:R-:W-:Y:S05]  /*43d0*/  @!P0 BRA `(.L_x_90) ;  /* 0x0000007400508947 */ /* 0x002fea0003800000 */
.L_x_190:
        /* <DEDUP_REMOVED lines=9> */
.L_x_192:
[----:B------:R-:W-:-:S04]  /*4470*/  UIADD3 UR9, UPT, UPT, UR9, 0x1, URZ ;  /* 0x0000000109097890 */ /* 0x000fc8000fffe0ff */
[----:B------:R-:W-:-:S04]  /*4480*/  UISETP.NE.AND UP1, UPT, UR9, 0x4, UPT ;  /* 0x000000040900788c */ /* 0x000fc8000bf25270 */
[----:B------:R-:W-:Y:S02]  /*4490*/  USEL UR7, URZ, 0x1, UP1 ;  /* 0x00000001ff077887 */ /* 0x000fe40008800000 */
[----:B------:R-:W-:-:S04]  /*44a0*/  USEL UR9, UR9, URZ, UP1 ;  /* 0x000000ff09097287 */ /* 0x000fc80008800000 */
[----:B------:R-:W-:Y:S01]  /*44b0*/  ULEA UR9, UR9, UR5, 0x3 ;  /* 0x0000000509097291 */ /* 0x000fe2000f8e18ff */
[----:B------:R-:W-:-:S04]  /*44c0*/  LOP3.LUT R2, R2, UR7, RZ, 0x3c, !PT ;  /* 0x0000000702027c12 */ /* 0x000fc8000f8e3cff */
[----:B------:R-:W-:Y:S01]  /*44d0*/  SHF.L.U32 R2, R2, 0x1f, RZ ;  /* 0x0000001f02027819 */ /* 0x000fe200000006ff */
[----:B-1----:R-:W-:-:S04]  /*44e0*/  IMAD.U32 R0, RZ, RZ, UR9 ;  /* 0x00000009ff007e24 */ /* 0x002fc8000f8e00ff */
[----:B------:R1:W2:Y:S03]  /*44f0*/  SYNCS.PHASECHK.TRANS64.TRYWAIT P0, [R0+URZ], R2 ;  /* 0x00000002000075a7 */ /* 0x0002a600080011ff */
[----:B--2---:R-:W-:Y:S05]  /*4500*/  @!P0 NANOSLEEP.SYNCS 0x989680 ;  /* 0x009896800000895d */ /* 0x004fea0003900000 */
[----:B------:R-:W2:Y:S02]  /*4510*/  @!P0 SYNCS.PHASECHK.TRANS64 P0, [R0+URZ], R2 ;  /* 0x00000002000085a7 */ /* 0x000ea400080010ff */
[----:B--2---:R-:W-:Y:S05]  /*4520*/  @P0 BRA `(.L_x_92) ;  /* 0x0000000000200947 */ /* 0x004fea0003800000 */
.L_x_93:
[----:B--2---:R2:W4:Y:S02]  /*4530*/  SYNCS.PHASECHK.TRANS64.TRYWAIT P0, [R0+URZ], R2 ;  /* 0x00000002000075a7 */ /* 0x00452400080011ff */
[----:B----4-:R-:W-:Y:S05]  /*4540*/  @!P0 NANOSLEEP.SYNCS 0x989680 ;  /* 0x009896800000895d */ /* 0x010fea0003900000 */
[----:B------:R-:W4:Y:S02]  /*4550*/  @!P0 SYNCS.PHASECHK.TRANS64 P0, [R0+URZ], R2 ;  /* 0x00000002000085a7 */ /* 0x000f2400080010ff */
[----:B----4-:R-:W-:Y:S05]  /*4560*/  @!P0 BRA `(.L_x_93) ;  /* 0xfffffffc00f08947 */ /* 0x010fea000383ffff */
[----:B------:R-:W-:Y:S05]  /*4570*/  BRA `(.L_x_92) ;  /* 0x00000000000c7947 */ /* 0x000fea0003800000 */
.L_x_88:
[----:B------:R-:W-:-:S04]  /*4580*/  UIADD3 UR5, UPT, UPT, UR8, 0x1d0, URZ ;  /* 0x000001d008057890 */ /* 0x000fc8000fffe0ff */
[----:B------:R-:W-:-:S09]  /*4590*/  UPRMT UR5, UR4, 0x654, UR5 ;  /* 0x0000065404057896 */ /* 0x000fd20008000005 */
[----:B------:R-:W-:Y:S03]  /*45a0*/  SYNCS.ARRIVE.TRANS64.RED.A1T0 RZ, [UR5], RZ ;  /* 0x000000ffffff79a7 */ /* 0x000fe60008100405 */
.L_x_92:
[----:B-12---:R-:W-:Y:S01]  /*45b0*/  SHF.L.U32 R2, RZ, 0x1f, RZ ;  /* 0x0000001fff027819 */ /* 0x006fe200000006ff */
[----:B------:R-:W-:Y:S01]  /*45c0*/  UIADD3 UR5, UPT, UPT, UR8, 0x1d0, URZ ;  /* 0x000001d008057890 */ /* 0x000fe2000fffe0ff */
[----:B------:R-:W-:Y:S02]  /*45d0*/  PLOP3.LUT P0, PT, PT, PT, UP0, 0x80, 0x8 ;  /* 0x000000000008781c */ /* 0x000fe40003f0f008 */
[----:B------:R-:W1:Y:S02]  /*45e0*/  SYNCS.PHASECHK.TRANS64.TRYWAIT P1, [UR8+0x1d0], R2 ;  /* 0x0001d002ff0075a7 */ /* 0x000e640008021108 */
[----:B-1----:R-:W-:Y:S09]  /*45f0*/  @!P1 BRA `(.L_x_94) ;  /* 0x0000007000f89947 */ /* 0x002ff20003800000 */
.L_x_194:
[----:B------:R-:W-:Y:S01]  /*4600*/  @!UP0 UPRMT UR5, UR4, 0x654, UR5 ;  /* 0x0000065404058896 */ /* 0x000fe20008000005 */
[----:B------:R-:W-:Y:S02]  /*4610*/  UMOV UR8, 0xffff ;  /* 0x0000ffff00087882 */ /* 0x000fe40000000000 */
[----:B------:R-:W-:-:S06]  /*4620*/  UMOV UR4, 0x1 ;  /* 0x0000000100047882 */ /* 0x000fcc0000000000 */
[----:B------:R-:W-:Y:S01]  /*4630*/  @!P0 SYNCS.ARRIVE.TRANS64.RED.A1T0 RZ, [UR5], RZ ;  /* 0x000000ffffff89a7 */ /* 0x000fe20008100405 */
[----:B------:R-:W-:Y:S01]  /*4640*/  NOP ;  /* 0x0000000000007918 */ /* 0x000fe20000000000 */
[----:B-1----:R-:W1:Y:S01]  /*4650*/  LDS R0, [UR6+0x14] ;  /* 0x00001406ff007984 */ /* 0x002e620008000800 */
[----:B------:R-:W-:-:S04]  /*4660*/  ULOP3.LUT UR5, UR24, 0xffff, URZ, 0xc0, !UPT ;  /* 0x0000ffff18057892 */ /* 0x000fc8000f8ec0ff */
[----:B------:R-:W-:-:S04]  /*4670*/  USHF.R.U32.HI UR5, URZ, 0x5, UR5 ;  /* 0x00000005ff057899 */ /* 0x000fc80008011605 */
[----:B------:R-:W-:Y:S02]  /*4680*/  USHF.L.U32 UR8, UR8, UR5, URZ ;  /* 0x0000000508087299 */ /* 0x000fe400080006ff */
[----:B------:R-:W-:-:S04]  /*4690*/  USHF.L.U32 UR4, UR4, UR5, URZ ;  /* 0x0000000504047299 */ /* 0x000fc800080006ff */
[----:B-1----:R-:W-:-:S04]  /*46a0*/  LOP3.LUT R0, R0, UR8, RZ, 0xc0, !PT ;  /* 0x0000000800007c12 */ /* 0x002fc8000f8ec0ff */
[----:B------:R-:W-:-:S13]  /*46b0*/  ISETP.NE.AND P0, PT, R0, UR8, PT ;  /* 0x0000000800007c0c */ /* 0x000fda000bf05270 */
[----:B------:R-:W-:Y:S05]  /*46c0*/  @P0 BRA `(.L_x_95) ;  /* 0x0000000000580947 */ /* 0x000fea0003800000 */
[----:B------:R-:W1:Y:S02]  /*46d0*/  LDS R0, [UR6+0x18] ;  /* 0x00001806ff007984 */ /* 0x000e640008000800 */
[----:B-1----:R-:W-:-:S04]  /*46e0*/  LOP3.LUT R0, R0, UR4, RZ, 0xc0, !PT ;  /* 0x0000000400007c12 */ /* 0x002fc8000f8ec0ff */
[----:B------:R-:W-:-:S13]  /*46f0*/  ISETP.NE.AND P0, PT, R0, UR4, PT ;  /* 0x0000000400007c0c */ /* 0x000fda000bf05270 */
[----:B------:R-:W-:Y:S05]  /*4700*/  @P0 BRA `(.L_x_96) ;  /* 0x00000000003c0947 */ /* 0x000fea0003800000 */
[----:B------:R-:W1:Y:S01]  /*4710*/  S2R R2, SR_LANEID ;  /* 0x0000000000027919 */ /* 0x000e620000000000 */
[----:B------:R-:W-:Y:S01]  /*4720*/  ULOP3.LUT UR8, URZ, UR8, URZ, 0x33, !UPT ;  /* 0x00000008ff087292 */ /* 0x000fe2000f8e33ff */
[----:B------:R-:W-:Y:S02]  /*4730*/  VOTEU.ANY UR7, UPT, PT ;  /* 0x0000000000077886 */ /* 0x000fe400038e0100 */
[----:B------:R-:W-:-:S03]  /*4740*/  UFLO.U32 UR7, UR7 ;  /* 0x00000007000772bd */ /* 0x000fc600080e0000 */
[----:B------:R-:W-:-:S04]  /*4750*/  IMAD.U32 R0, RZ, RZ, UR8 ;  /* 0x00000008ff007e24 */ /* 0x000fc8000f8e00ff */
[----:B------:R2:W3:Y:S02]  /*4760*/  REDUX UR5, R0 ;  /* 0x00000000000573c4 */ /* 0x0004e40000000000 */
[----:B------:R1:W-:Y:S02]  /*4770*/  UTCATOMSWS.AND URZ, UR8 ;  /* 0x0000000800ff79e3 */ /* 0x0003e40008000000 */
[----:B-1----:R-:W-:Y:S02]  /*4780*/  ISETP.EQ.U32.AND P0, PT, R2, UR7, PT ;  /* 0x0000000702007c0c */ /* 0x002fe4000bf02070 */
[----:B--2---:R-:W-:Y:S02]  /*4790*/  LOP3.LUT R0, RZ, UR4, RZ, 0x33, !PT ;  /* 0x00000004ff007c12 */ /* 0x004fe4000f8e33ff */
[----:B---3--:R-:W-:Y:S02]  /*47a0*/  MOV R2, UR5 ;  /* 0x0000000500027c02 */ /* 0x008fe40008000f00 */
[----:B------:R-:W1:Y:S07]  /*47b0*/  REDUX UR4, R0 ;  /* 0x00000000000473c4 */ /* 0x000e6e0000000000 */
[----:B------:R2:W-:Y:S01]  /*47c0*/  @P0 ATOMS.AND RZ, [UR6+0x14], R2 ;  /* 0x00001402ffff098c */ /* 0x0005e2000a800006 */
[----:B-1----:R-:W-:-:S05]  /*47d0*/  IMAD.U32 R0, RZ, RZ, UR4 ;  /* 0x00000004ff007e24 */ /* 0x002fca000f8e00ff */
[----:B------:R2:W-:Y:S01]  /*47e0*/  @P0 ATOMS.AND RZ, [UR6+0x18], R0 ;  /* 0x00001800ffff098c */ /* 0x0005e2000a800006 */
[----:B------:R-:W-:Y:S05]  /*47f0*/  BRA `(.L_x_97) ;  /* 0x0000000000147947 */ /* 0x000fea0003800000 */
.L_x_96:
[----:B------:R-:W-:Y:S02]  /*4800*/  MOV R2, 0x4820 ;  /* 0x0000482000027802 */ /* 0x000fe40000000f00 */
[----:B---345:R-:W-:Y:S05]  /*4810*/  CALL.REL.NOINC `($__internal_0_$__cuda_sm10x_tcgen05_guardrail_trap_col_being_dealloced_not_returned_by_alloc) ;  /* 0x0000007400987944 */ /* 0x038fea0003c00000 */
[----:B------:R-:W-:Y:S05]  /*4820*/  BRA `(.L_x_97) ;  /* 0x0000000000087947 */ /* 0x000fea0003800000 */
.L_x_95:
[----:B------:R-:W-:Y:S02]  /*4830*/  MOV R2, 0x4850 ;  /* 0x0000485000027802 */ /* 0x000fe40000000f00 */
[----:B---345:R-:W-:Y:S05]  /*4840*/  CALL.REL.NOINC `($__internal_2_$__cuda_sm10x_tcgen05_guardrail_trap_unallocated_columns_being_dealloced) ;  /* 0x0000007400a47944 */ /* 0x038fea0003c00000 */
.L_x_97:
[----:B------:R-:W-:Y:S01]  /*4850*/  NOP ;  /* 0x0000000000007918 */ /* 0x000fe20000000000 */
[----:B----4-:R-:W-:Y:S05]  /*4860*/  EXIT ;  /* 0x000000000000794d */ /* 0x010fea0003800000 */
.L_x_68:
[----:B------:R-:W-:-:S09]  /*4870*/  UISETP.NE.OR UP5, UPT, UR10, 0x3, UP5 ;  /* 0x000000030a00788c */ /* 0x000fd2000afa5670 */
[----:B------:R-:W-:Y:S05]  /*4880*/  BRA.U UP5, `(.L_x_98) ;  /* 0x0000001105747547 */ /* 0x000fea000b800000 */
[----:B------:R-:W1:Y:S01]  /*4890*/  LDC R0, c[0x0][0xb30] ;  /* 0x0002cc00ff007b82 */ /* 0x000e620000000800 */
[----:B------:R-:W2:Y:S01]  /*48a0*/  LDCU.64 UR8, c[0x0][0x888] ;  /* 0x00011100ff0877ac */ /* 0x000ea20008000a00 */
[----:B------:R-:W-:Y:S02]  /*48b0*/  HFMA2 R27, -RZ, RZ, 0, 0 ;  /* 0x00000000ff1b7431 */ /* 0x000fe400000001ff */
[----:B------:R-:W-:Y:S01]  /*48c0*/  IMAD.MOV.U32 R29, RZ, RZ, 0x1 ;  /* 0x00000001ff1d7424 */ /* 0x000fe200078e00ff */
[----:B------:R-:W-:Y:S01]  /*48d0*/  MOV R25, 0x1000 ;  /* 0x0000100000197802 */ /* 0x000fe20000000f00 */
[----:B------:R-:W3:Y:S01]  /*48e0*/  LDCU.64 UR4, c[0x0][0x890] ;  /* 0x00011200ff0477ac */ /* 0x000ee20008000a00 */
[----:B------:R-:W-:Y:S01]  /*48f0*/  IMAD.MOV.U32 R28, RZ, RZ, RZ ;  /* 0x000000ffff1c7224 */ /* 0x000fe200078e00ff */
[----:B------:R-:W4:Y:S01]  /*4900*/  LDC R24, c[0x0][0x370] ;  /* 0x0000dc00ff187b82 */ /* 0x000f220000000800 */
[----:B------:R-:W-:Y:S01]  /*4910*/  UMOV UR7, 0x400 ;  /* 0x0000040000077882 */ /* 0x000fe20000000000 */
[----:B------:R-:W-:-:S02]  /*4920*/  UPLOP3.LUT UP1, UPT, UPT, UPT, UPT, 0x40, 0x4 ;  /* 0x000000000004789c */ /* 0x000fc40003f2e870 */
[----:B------:R-:W-:-:S04]  /*4930*/  ULEA UR7, UR37, UR7, 0x18 ;  /* 0x0000000725077291 */ /* 0x000fc8000f8ec0ff */
[----:B------:R-:W4:Y:S01]  /*4940*/  LDC R3, c[0x0][0xb0c] ;  /* 0x0002c300ff037b82 */ /* 0x000f220000000800 */
[----:B------:R-:W-:Y:S02]  /*4950*/  UIADD3 UR13, UPT, UPT, UR7, 0x118, URZ ;  /* 0x00000118070d7890 */ /* 0x000fe4000fffe0ff */
[----:B--2---:R-:W-:Y:S02]  /*4960*/  UISETP.NE.U32.AND UP3, UPT, UR8, URZ, UPT ;  /* 0x000000ff0800728c */ /* 0x004fe4000bf65070 */
[----:B------:R-:W-:Y:S02]  /*4970*/  UIADD3 UR41, UPT, UPT, UR7, 0x100, URZ ;  /* 0x0000010007297890 */ /* 0x000fe4000fffe0ff */
[----:B---3--:R-:W-:Y:S01]  /*4980*/  UISETP.NE.U32.AND UP4, UPT, UR4, URZ, UPT ;  /* 0x000000ff0400728c */ /* 0x008fe2000bf85070 */
[----:B------:R-:W2:Y:S01]  /*4990*/  LDC R20, c[0x0][0xb20] ;  /* 0x0002c800ff147b82 */ /* 0x000ea20000000800 */
[----:B-1----:R-:W-:Y:S01]  /*49a0*/  ISETP.NE.AND P1, PT, R0, 0x1, PT ;  /* 0x000000010000780c */ /* 0x002fe20003f25270 */
[----:B------:R-:W-:-:S02]  /*49b0*/  UISETP.NE.AND.EX UP3, UPT, UR9, URZ, UPT, UP3 ;  /* 0x000000ff0900728c */ /* 0x000fc4000bf65330 */
[----:B------:R-:W-:Y:S02]  /*49c0*/  UIADD3 UR33, UPT, UPT, UR7, 0x108, URZ ;  /* 0x0000010807217890 */ /* 0x000fe4000fffe0ff */
[----:B------:R-:W-:Y:S02]  /*49d0*/  UIADD3 UR25, UPT, UPT, UR7, 0x110, URZ ;  /* 0x0000011007197890 */ /* 0x000fe4000fffe0ff */
[----:B------:R-:W1:Y:S01]  /*49e0*/  LDC.64 R30, c[0x0][0x348] ;  /* 0x0000d200ff1e7b82 */ /* 0x000e620000000a00 */
[----:B------:R-:W-:Y:S02]  /*49f0*/  UPRMT UR13, UR37, 0x654, UR13 ;  /* 0x00000654250d7896 */ /* 0x000fe4000800000d */
[----:B------:R-:W-:-:S05]  /*4a00*/  UISETP.NE.AND.EX UP4, UPT, UR5, URZ, UPT, UP4 ;  /* 0x000000ff0500728c */ /* 0x000fca000bf85340 */
[----:B------:R-:W3:Y:S08]  /*4a10*/  LDC.64 R14, c[0x0][0xb10] ;  /* 0x0002c400ff0e7b82 */ /* 0x000ef00000000a00 */
[----:B------:R-:W1:Y:S08]  /*4a20*/  LDC.64 R6, c[0x0][0xb18] ;  /* 0x0002c600ff067b82 */ /* 0x000e700000000a00 */
[----:B------:R-:W1:Y:S08]  /*4a30*/  LDC.64 R4, c[0x0][0xb28] ;  /* 0x0002ca00ff047b82 */ /* 0x000e700000000a00 */
[----:B--2-4-:R-:W1:Y:S02]  /*4a40*/  LDC R21, c[0x0][0x374] ;  /* 0x0000dd00ff157b82 */ /* 0x014e640000000800 */
.L_x_109:
[C---:B------:R-:W-:Y:S02]  /*4a50*/  LEA R0, R28.reuse, UR7, 0x3 ;  /* 0x000000071c007c11 */ /* 0x040fe4000f8e18ff */
[----:B------:R-:W-:Y:S02]  /*4a60*/  SHF.L.U32 R2, R27, 0x1f, RZ ;  /* 0x0000001f1b027819 */ /* 0x000fe400000006ff */
[----:B------:R-:W-:Y:S02]  /*4a70*/  LEA R16, R28, UR7, 0x4 ;  /* 0x000000071c107c11 */ /* 0x000fe4000f8e20ff */
[----:B--2---:R-:W2:Y:S02]  /*4a80*/  SYNCS.PHASECHK.TRANS64.TRYWAIT P0, [R0+URZ+0x150], R2 ;  /* 0x00015002000075a7 */ /* 0x004ea400080011ff */
[----:B--2---:R-:W-:Y:S05]  /*4a90*/  @!P0 BRA `(.L_x_99) ;  /* 0x0000006c00e88947 */ /* 0x004fea0003800000 */
.L_x_195:
[----:B------:R-:W-:Y:S01]  /*4aa0*/  ISETP.GE.AND P0, PT, R65, 0x1, PT ;  /* 0x000000014100780c */ /* 0x000fe20003f06270 */
[----:B------:R-:W4:Y:S01]  /*4ab0*/  LDS.128 R16, [R16+0x1e0] ;  /* 0x0001e00010107984 */ /* 0x000f220000000c00 */
[----:B--2---:R-:W-:Y:S01]  /*4ac0*/  VIADD R0, R0, 0x160 ;  /* 0x0000016000007836 */ /* 0x004fe20000000000 */
[----:B------:R-:W-:Y:S01]  /*4ad0*/  @!PT LDS RZ, [RZ] ;  /* 0x00000000fffff984 */ /* 0x000fe20000000800 */
[----:B------:R-:W-:Y:S01]  /*4ae0*/  @!PT LDS RZ, [RZ] ;  /* 0x00000000fffff984 */ /* 0x000fe20000000800 */
[----:B------:R-:W-:Y:S01]  /*4af0*/  @!PT LDS RZ, [RZ] ;  /* 0x00000000fffff984 */ /* 0x000fe20000000800 */
[----:B------:R-:W-:Y:S01]  /*4b00*/  @!PT LDS RZ, [RZ] ;  /* 0x00000000fffff984 */ /* 0x000fe20000000800 */
[----:B------:R2:W-:Y:S06]  /*4b10*/  MEMBAR.ALL.CTA ;  /* 0x0000000000007992 */ /* 0x0005ec0000008000 */
[----:B--2---:R-:W2:Y:S01]  /*4b20*/  FENCE.VIEW.ASYNC.S ;  /* 0x00000000000073c6 */ /* 0x004ea20000000000 */
[----:B------:R-:W-:Y:S04]  /*4b30*/  PRMT R0, RZ, 0x654, R0 ;  /* 0x00000654ff007816 */ /* 0x000fe80000000000 */
[----:B--2---:R2:W-:Y:S01]  /*4b40*/  SYNCS.ARRIVE.TRANS64.RED.A1T0 RZ, [R0+URZ], RZ ;  /* 0x000000ff00ff79a7 */ /* 0x0045e200081004ff */
[----:B----4-:R-:W-:Y:S11]  /*4b50*/  LOP3.LUT P3, RZ, R18, 0x1, RZ, 0xc0, !PT ;  /* 0x0000000112ff7812 */ /* 0x010ff6000786c0ff */
[----:B------:R-:W-:Y:S02]  /*4b60*/  @!UPT UIADD3 URZ, UPT, UPT, URZ, URZ, URZ ;  /* 0x000000fffffff290 */ /* 0x000fe4000fffe0ff */
[----:B------:R-:W-:Y:S02]  /*4b70*/  @P3 MOV R11, R16 ;  /* 0x00000010000b3202 */ /* 0x000fe40000000f00 */
[----:B------:R-:W-:Y:S01]  /*4b80*/  @P3 LOP3.LUT R10, R17, 0xffff, RZ, 0xc0, !PT ;  /* 0x0000ffff110a3812 */ /* 0x000fe200078ec0ff */
[----:B--2---:R-:W-:Y:S06]  /*4b90*/  @!P0 BRA `(.L_x_100) ;  /* 0x0000000000a48947 */ /* 0x004fec0003800000 */
[-C--:B-1----:R-:W-:Y:S01]  /*4ba0*/  IMAD.HI.U32 R0, R21, R7.reuse, RZ ;  /* 0x0000000715007227 */ /* 0x082fe200078e00ff */
[----:B------:R-:W-:Y:S02]  /*4bb0*/  ISETP.NE.AND P0, PT, R6, 0x1, PT ;  /* 0x000000010600780c */ /* 0x000fe40003f05270 */
[----:B------:R-:W-:Y:S01]  /*4bc0*/  ISETP.NE.AND P2, PT, R65, 0x1, PT ;  /* 0x000000014100780c */ /* 0x000fe20003f45270 */
[----:B---3--:R-:W-:Y:S01]  /*4bd0*/  IMAD.HI.U32 R9, R24, R14, RZ ;  /* 0x0000000e18097227 */ /* 0x008fe200078e00ff */
[----:B------:R-:W-:Y:S02]  /*4be0*/  SHF.R.U32.HI R0, RZ, R20, R0 ;  /* 0x00000014ff007219 */ /* 0x000fe40000011600 */
[----:B------:R-:W-:Y:S01]  /*4bf0*/  ISETP.NE.AND P4, PT, R3, 0x1, PT ;  /* 0x000000010300780c */ /* 0x000fe20003f85270 */
[----:B------:R-:W-:Y:S01]  /*4c00*/  IMAD.HI.U32 R13, R10, R7, RZ ;  /* 0x000000070a0d7227 */ /* 0x000fe200078e00ff */
[----:B------:R-:W-:Y:S02]  /*4c10*/  SHF.R.U32.HI R9, RZ, R15, R9 ;  /* 0x0000000fff097219 */ /* 0x000fe40000011609 */
[----:B------:R-:W-:Y:S01]  /*4c20*/  SEL R0, R21, R0, !P0 ;  /* 0x0000000015007207 */ /* 0x000fe20004000000 */
[----:B------:R-:W-:Y:S01]  /*4c30*/  IMAD.HI.U32 R12, R11, R14, RZ ;  /* 0x0000000e0b0c7227 */ /* 0x000fe200078e00ff */
[----:B------:R-:W-:Y:S03]  /*4c40*/  SEL R9, R24, R9, !P4 ;  /* 0x0000000918097207 */ /* 0x000fe60006000000 */
[-C--:B------:R-:W-:Y:S01]  /*4c50*/  IMAD.HI.U32 R8, R0, R4.reuse, RZ ;  /* 0x0000000400087227 */ /* 0x080fe200078e00ff */
[----:B------:R-:W-:Y:S03]  /*4c60*/  SHF.R.U32.HI R12, RZ, R15, R12 ;  /* 0x0000000fff0c7219 */ /* 0x000fe6000001160c */
[----:B------:R-:W-:Y:S01]  /*4c70*/  IMAD.HI.U32 R2, R9, R4, RZ ;  /* 0x0000000409027227 */ /* 0x000fe200078e00ff */
[-C--:B------:R-:W-:Y:S02]  /*4c80*/  @P2 SHF.R.U32.HI R0, RZ, R5.reuse, R8 ;  /* 0x00000005ff002219 */ /* 0x080fe40000011608 */
[----:B------:R-:W-:Y:S02]  /*4c90*/  SHF.R.U32.HI R8, RZ, R20, R13 ;  /* 0x00000014ff087219 */ /* 0x000fe4000001160d */
[----:B------:R-:W-:Y:S01]  /*4ca0*/  @P2 SHF.R.U32.HI R9, RZ, R5, R2 ;  /* 0x00000005ff092219 */ /* 0x000fe20000011602 */
[----:B------:R-:W-:Y:S01]  /*4cb0*/  IMAD R0, R65, R0, RZ ;  /* 0x0000000041007224 */ /* 0x000fe200078e02ff */
[----:B------:R-:W-:Y:S02]  /*4cc0*/  SEL R8, R10, R8, !P0 ;  /* 0x000000080a087207 */ /* 0x000fe40004000000 */
[----:B------:R-:W-:Y:S01]  /*4cd0*/  SEL R2, R11, R12, !P4 ;  /* 0x0000000c0b027207 */ /* 0x000fe20006000000 */
[C---:B------:R-:W-:Y:S01]  /*4ce0*/  IMAD R12, R65.reuse, R9, RZ ;  /* 0x00000009410c7224 */ /* 0x040fe200078e02ff */
[C---:B------:R-:W-:Y:S01]  /*4cf0*/  ISETP.GE.AND P0, PT, R8.reuse, R0, PT ;  /* 0x000000000800720c */ /* 0x040fe20003f06270 */
[----:B------:R-:W-:Y:S03]  /*4d00*/  IMAD.HI.U32 R0, R8, R4, RZ ;  /* 0x0000000408007227 */ /* 0x000fe600078e00ff */
[----:B------:R-:W-:Y:S02]  /*4d10*/  ISETP.GE.OR P0, PT, R2, R12, P0 ;  /* 0x0000000c0200720c */ /* 0x000fe40000706670 */
[-C--:B------:R-:W-:Y:S04]  /*4d20*/  SHF.R.U32.HI R0, RZ, R5.reuse, R0 ;  /* 0x00000005ff007219 */ /* 0x080fe80000011600 */
[----:B------:R-:W-:Y:S05]  /*4d30*/  SEL R13, R8, R0, !P2 ;  /* 0x00000000080d7207 */ /* 0x000fea0005000000 */
[----:B------:R-:W-:Y:S02]  /*4d40*/  IMAD.MOV R12, RZ, RZ, -R13 ;  /* 0x000000ffff0c7224 */ /* 0x000fe400078e0a0d */
[C---:B------:R-:W-:Y:S04]  /*4d50*/  @!P0 IMAD.HI.U32 R0, R2.reuse, R4, RZ ;  /* 0x0000000402008227 */ /* 0x040fe800078e00ff */
[----:B------:R-:W-:Y:S01]  /*4d60*/  IMAD R12, R65, R12, R8 ;  /* 0x0000000c410c7224 */ /* 0x000fe200078e0208 */
[----:B------:R-:W-:Y:S04]  /*4d70*/  @!P0 SHF.R.U32.HI R0, RZ, R5, R0 ;  /* 0x00000005ff008219 */ /* 0x000fe80000011600 */
[----:B------:R-:W-:Y:S04]  /*4d80*/  @!P0 SEL R0, R2, R0, !P2 ;  /* 0x0000000002008207 */ /* 0x000fe80005000000 */
[----:B------:R-:W-:Y:S01]  /*4d90*/  @!P0 IADD3 R13, PT, PT, R13, -R0, RZ ;  /* 0x800000000d0d8210 */ /* 0x000fe20007ffe0ff */
[----:B------:R-:W-:Y:S01]  /*4da0*/  @!P0 IMAD R0, R9, R12, R0 ;  /* 0x0000000c09008224 */ /* 0x000fe200078e0200 */
[----:B------:R-:W-:Y:S01]  /*4db0*/  IADD3 R9, PT, PT, -R8, RZ, RZ ;  /* 0x000000ff08097210 */ /* 0x000fe20007ffe1ff */
[--C-:B------:R-:W-:Y:S02]  /*4dc0*/  IMAD.MOV R12, RZ, RZ, -R2.reuse ;  /* 0x000000ffff0c7224 */ /* 0x100fe400078e0a02 */
[----:B------:R-:W-:Y:S02]  /*4dd0*/  @!P0 IMAD R8, R13, R65, R2 ;  /* 0x000000410d088224 */ /* 0x000fe400078e0202 */
[----:B------:R-:W-:Y:S02]  /*4de0*/  @!P0 IMAD.MOV.U32 R2, RZ, RZ, R0 ;  /* 0x000000ffff028224 */ /* 0x000fe400078e0000 */
[----:B------:R-:W-:Y:S02]  /*4df0*/  IMAD R11, R3, R12, R11 ;  /* 0x0000000c030b7224 */ /* 0x000fe400078e020b */
[----:B------:R-:W-:Y:S02]  /*4e00*/  IMAD R10, R6, R9, R10 ;  /* 0x00000009060a7224 */ /* 0x000fe400078e020a */
[----:B------:R-:W-:Y:S02]  /*4e10*/  IMAD R11, R2, R3, R11 ;  /* 0x00000003020b7224 */ /* 0x000fe400078e020b */
[----:B------:R-:W-:Y:S02]  /*4e20*/  IMAD R10, R8, R6, R10 ;  /* 0x00000006080a7224 */ /* 0x000fe400078e020a */
.L_x_100:
[----:B------:R-:W-:Y:S05]  /*4e30*/  BRA.U UP1, `(.L_x_101) ;  /* 0x0000000101107547 */ /* 0x000fea000b800000 */
[----:B------:R-:W-:Y:S04]  /*4e40*/  MOV R2, UR6 ;  /* 0x0000000600027c02 */ /* 0x000fe80008000f00 */
[----:B------:R-:W-:Y:S04]  /*4e50*/  SHF.L.U32 R2, R2, 0x1f, RZ ;  /* 0x0000001f02027819 */ /* 0x000fe800000006ff */
[----:B------:R-:W2:Y:S02]  /*4e60*/  SYNCS.PHASECHK.TRANS64.TRYWAIT P0, [UR7+0x148], R2 ;  /* 0x00014802ff0075a7 */ /* 0x000ea40008001107 */
[----:B--2---:R-:W-:Y:S05]  /*4e70*/  @!P0 BRA `(.L_x_102) ;  /* 0x0000006c00048947 */ /* 0x004fea0003800000 */
.L_x_101:
[----:B------:R-:W-:Y:S02]  /*4e80*/  R2UR UR42, R22 ;  /* 0x00000000162a72ca */ /* 0x000fe400000e0000 */
[----:B------:R-:W-:Y:S02]  /*4e90*/  R2UR UR43, R23 ;  /* 0x00000000172b72ca */ /* 0x000fe400000e0000 */
[----:B------:R-:W-:Y:S02]  /*4ea0*/  ISETP.NE.U32.AND P2, PT, RZ, UR4, PT ;  /* 0x00000004ff007c0c */ /* 0x000fe4000bf45070 */
[----:B------:R-:W-:Y:S02]  /*4eb0*/  SHF.L.U32 R22, R29, 0x1f, RZ ;  /* 0x0000001f1d167819 */ /* 0x000fe400000006ff */
[----:B------:R-:W-:Y:S05]  /*4ec0*/  ISETP.NE.AND.EX P2, PT, RZ, UR5, PT, P2 ;  /* 0x00000005ff007c0c */ /* 0x000fea000bf45320 */
[----:B------:R-:W-:Y:S02]  /*4ed0*/  USHF.L.U32 UR42, UR42, 0x8, URZ ;  /* 0x000000082a2a7899 */ /* 0x000fe400080006ff */
[----:B------:R-:W-:Y:S01]  /*4ee0*/  USHF.L.U32 UR43, UR43, 0x6, URZ ;  /* 0x000000062b2b7899 */ /* 0x000fe200080006ff */
[----:B------:R-:W-:Y:S11]  /*4ef0*/  BRA.U !UP4, `(.L_x_103) ;  /* 0x000000010c347547 */ /* 0x000ff6000b800000 */
[----:B------:R-:W-:Y:S01]  /*4f00*/  UPLOP3.LUT UP0, UPT, UPT, UPT, UP3, 0x80, 0x8 ;  /* 0x000000000008789c */ /* 0x000fe20003f0f030 */
[----:B--2---:R-:W-:Y:S02]  /*4f10*/  HFMA2 R0, -RZ, RZ, 0, 5.9604644775390625e-08 ;  /* 0x00000001ff007431 */ /* 0x004fe400000001ff */
[----:B------:R-:W-:Y:S03]  /*4f20*/  IMAD.MOV.U32 R94, RZ, RZ, 0x1 ;  /* 0x00000001ff5e7424 */ /* 0x000fe600078e00ff */
[----:B------:R-:W-:Y:S05]  /*4f30*/  PLOP3.LUT P0, PT, PT, PT, UP0, 0x80, 0x8 ;  /* 0x000000000008781c */ /* 0x000fea0003f0f008 */
[----:B------:R-:W2:Y:S01]  /*4f40*/  @UP0 LDCU.64 UR10, c[0x0][0x888] ;  /* 0x00011100ff0a07ac */ /* 0x000ea20008000a00 */
[----:B------:R-:W-:Y:S07]  /*4f50*/  @UP0 UIMAD UR8, UR36, UR4, URZ ;  /* 0x00000004240802a4 */ /* 0x000fee000f8e02ff */
[----:B------:R-:W-:Y:S01]  /*4f60*/  @!P0 PRMT R94, R0, 0x7610, R94 ;  /* 0x00007610005e8816 */ /* 0x000fe2000000005e */
[----:B--2---:R-:W-:Y:S03]  /*4f70*/  @UP0 UIMAD.WIDE UR10, UR8, 0x4, UR10 ;  /* 0x00000004080a08a5 */ /* 0x004fe6000f8e020a */
[----:B------:R-:W2:Y:S03]  /*4f80*/  @!UP0 LDCU UR8, c[0x0][0x880] ;  /* 0x00011000ff0887ac */ /* 0x000ea60008000800 */
[----:B-----5:R-:W-:Y:S01]  /*4f90*/  IMAD.U32 R82, RZ, RZ, UR10 ;  /* 0x0000000aff527e24 */ /* 0x020fe2000f8e00ff */
[----:B------:R-:W-:Y:S05]  /*4fa0*/  MOV R83, UR11 ;  /* 0x0000000b00537c02 */ /* 0x000fea0008000f00 */
[----:B------:R4:W5:Y:S02]  /*4fb0*/  @P0 LDG.E R82, desc[UR38][R82.64] ;  /* 0x0000002652520981 */ /* 0x000964000c1e1900 */
[----:B--2-4-:R-:W-:Y:S07]  /*4fc0*/  @!P0 IMAD.U32 R82, RZ, RZ, UR8 ;  /* 0x00000008ff528e24 */ /* 0x014fee000f8e00ff */
.L_x_103:
[----:B-----5:R-:W-:Y:S01]  /*4fd0*/  @!P2 FSETP.EQ.AND P0, PT, R82, RZ, PT ;  /* 0x000000ff5200a20b */ /* 0x020fe20003f02000 */
[----:B------:R-:W-:Y:S01]  /*4fe0*/  @!UPT UIADD3 URZ, UPT, UPT, URZ, URZ, URZ ;  /* 0x000000fffffff290 */ /* 0x000fe2000fffe0ff */
[----:B------:R-:W-:Y:S11]  /*4ff0*/  @!P2 BRA `(.L_x_104) ;  /* 0x000000000014a947 */ /* 0x000ff60003800000 */
[----:B------:R-:W-:Y:S02]  /*5000*/  LOP3.LUT P2, RZ, R94, 0xff, RZ, 0xc0, !PT ;  /* 0x000000ff5eff7812 */ /* 0x000fe4000784c0ff */
[----:B------:R-:W-:Y:S04]  /*5010*/  PLOP3.LUT P0, PT, PT, PT, UP0, 0x80, 0x8 ;  /* 0x000000000008781c */ /* 0x000fe80003f0f008 */
[----:B------:R-:W-:Y:S07]  /*5020*/  PLOP3.LUT P0, PT, P0, PT, PT, 0x8, 0x80 ;  /* 0x000000000080781c */ /* 0x000fee000070e170 */
[----:B------:R-:W-:Y:S11]  /*5030*/  @P2 FSETP.EQ.AND P0, PT, R82, RZ, PT ;  /* 0x000000ff5200220b */ /* 0x000ff60003f02000 */
[----:B------:R-:W-:Y:S02]  /*5040*/  @!UPT UIADD3 URZ, UPT, UPT, URZ, URZ, URZ ;  /* 0x000000fffffff290 */ /* 0x000fe4000fffe0ff */
.L_x_104:
[----:B------:R-:W4:Y:S01]  /*5050*/  SYNCS.PHASECHK.TRANS64.TRYWAIT P2, [UR7+0x120], R22 ;  /* 0x00012016ff0075a7 */ /* 0x000f220008041107 */
[----:B------:R-:W-:Y:S04]  /*5060*/  ELECT P4, URZ, PT ;  /* 0x0000000000ff782f */ /* 0x000fe80003880000 */
[----:B------:R-:W-:Y:S11]  /*5070*/  PLOP3.LUT P4, PT, P0, P4, PT, 0xf2, 0x2f ;  /* 0x00000000002f781c */ /* 0x000ff60000789e72 */
[----:B------:R-:W-:Y:S02]  /*5080*/  @!UPT UIADD3 URZ, UPT, UPT, URZ, URZ, URZ ;  /* 0x000000fffffff290 */ /* 0x000fe4000fffe0ff */
[----:B-1----:R-:W-:Y:S05]  /*5090*/  @!P4 IADD3 R8, P0, PT, R30, 0x580, RZ ;  /* 0x000005801e08c810 */ /* 0x002fea0007f1e0ff */
[----:B--2---:R-:W-:Y:S01]  /*50a0*/  @!P4 IMAD.X R2, RZ, RZ, R31, P0 ;  /* 0x000000ffff02c224 */ /* 0x004fe200000e061f */
[----:B----4-:R-:W-:Y:S07]  /*50b0*/  @!P2 BRA `(.L_x_105) ;  /* 0x00000068008ca947 */ /* 0x010fee0003800000 */
.L_x_198:
[----:B------:R-:W-:Y:S01]  /*50c0*/  @!P4 R2UR UR9, R8 ;  /* 0x000000000809c2ca */ /* 0x000fe200000e0000 */
[----:B------:R-:W-:Y:S01]  /*50d0*/  VOTEU.ALL UP1, P4 ;  /* 0x0000000000ff7886 */ /* 0x000fe20002020000 */
[----:B------:R-:W-:Y:S01]  /*50e0*/  @!P4 R2UR UR8, R2 ;  /* 0x000000000208c2ca */ /* 0x000fe200000e0000 */
[----:B------:R-:W-:Y:S01]  /*50f0*/  VOTEU.ALL UP2, P4 ;  /* 0x0000000000ff7886 */ /* 0x000fe20002040000 */
[----:B------:R-:W-:Y:S01]  /*5100*/  UMOV UR16, 0x0 ;  /* 0x0000000000107882 */ /* 0x000fe20000000000 */
[----:B------:R-:W-:Y:S01]  /*5110*/  UMOV UR17, 0x10000000 ;  /* 0x1000000000117882 */ /* 0x000fe20000000000 */
[----:B------:R-:W-:Y:S01]  /*5120*/  @!UP1 UIADD3 UR40, UPT, UPT, UR7, 0x300, URZ ;  /* 0x0000030007289890 */ /* 0x000fe2000fffe0ff */
[----:B-1----:R-:W-:Y:S01]  /*5130*/  @!P4 IMAD.MOV.U32 R0, RZ, RZ, 0x1000 ;  /* 0x00001000ff00c424 */ /* 0x002fe200078e00ff */
[----:B------:R-:W-:Y:S01]  /*5140*/  UMOV UR44, UR36 ;  /* 0x00000024002c7c82 */ /* 0x000fe20008000000 */
[----:B------:R-:W-:Y:S01]  /*5150*/  @!UP1 UIADD3 UR10, UPT, UPT, UR42, 0x80, URZ ;  /* 0x000000802a0a9890 */ /* 0x000fe2000fffe0ff */
[----:B------:R-:W-:Y:S01]  /*5160*/  UMOV UR11, UR43 ;  /* 0x0000002b000b7c82 */ /* 0x000fe20008000000 */
[----:B------:R-:W-:Y:S02]  /*5170*/  UMOV UR12, UR36 ;  /* 0x00000024000c7c82 */ /* 0x000fe40008000000 */
[----:B------:R-:W-:Y:S01]  /*5180*/  IMAD.U32 R8, RZ, RZ, UR9 ;  /* 0x00000009ff087e24 */ /* 0x000fe2000f8e00ff */
[----:B------:R-:W-:Y:S01]  /*5190*/  UMOV UR9, UR41 ;  /* 0x0000002900097c82 */ /* 0x000fe20008000000 */
[----:B------:R-:W-:Y:S01]  /*51a0*/  IMAD.U32 R9, RZ, RZ, UR8 ;  /* 0x00000008ff097e24 */ /* 0x000fe2000f8e00ff */
[----:B------:R-:W-:Y:S02]  /*51b0*/  @!UP1 UIADD3 UR8, UPT, UPT, UR7, 0xb00, URZ ;  /* 0x00000b0007089890 */ /* 0x000fe4000fffe0ff */
[----:B------:R-:W-:Y:S01]  /*51c0*/  @!P4 R2UR UR18, R8 ;  /* 0x000000000812c2ca */ /* 0x000fe200000e0000 */
[----:B------:R-:W-:Y:S01]  /*51d0*/  VOTEU.ALL UP1, P4 ;  /* 0x0000000000ff7886 */ /* 0x000fe20002020000 */
[----:B------:R-:W-:Y:S01]  /*51e0*/  @!P4 R2UR UR19, R9 ;  /* 0x000000000913c2ca */ /* 0x000fe200000e0000 */
[----:B------:R-:W-:Y:S01]  /*51f0*/  UPRMT UR14, UR37, 0x654, UR41 ;  /* 0x00000654250e7896 */ /* 0x000fe20008000029 */
[----:B------:R-:W-:Y:S05]  /*5200*/  @!P4 IADD3 R8, P0, PT, R30, 0x580, RZ ;  /* 0x000005801e08c810 */ /* 0x000fea0007f1e0ff */
[----:B------:R-:W-:Y:S06]  /*5210*/  @!P4 IMAD.X R2, RZ, RZ, R31, P0 ;  /* 0x000000ffff02c224 */ /* 0x000fec00000e061f */
[----:B------:R1:W-:Y:S01]  /*5220*/  @!UP2 UTMALDG.3D [UR40], [UR18], desc[UR16] ;  /* 0x000010281200a5b4 */ /* 0x0003e20008011000 */
[----:B------:R1:W-:Y:S01]  /*5230*/  @!UP1 UTMALDG.3D [UR8], [UR18], desc[UR16] ;  /* 0x00001008120095b4 */ /* 0x0003e20008011000 */
[----:B------:R1:W-:Y:S01]  /*5240*/  @!P4 SYNCS.ARRIVE.TRANS64.RED.A0TR RZ, [UR7+0x100], R0 ;  /* 0x00010000ffffc9a7 */ /* 0x0003e20008300407 */
[----:B------:R-:W-:Y:S01]  /*5250*/  SYNCS.ARRIVE.TRANS64.RED.A1T0 RZ, [UR14], RZ ;  /* 0x000000ffffff79a7 */ /* 0x000fe2000810040e */
[----:B------:R-:W2:Y:S02]  /*5260*/  SYNCS.PHASECHK.TRANS64.TRYWAIT P2, [UR7+0x128], R22 ;  /* 0x00012816ff0075a7 */ /* 0x000ea40008041107 */
[----:B-12---:R-:W-:Y:S05]  /*5270*/  @!P2 BRA `(.L_x_106) ;  /* 0x000000680034a947 */ /* 0x006fea0003800000 */
.L_x_200:
        /* <DEDUP_REMOVED lines=8> */
[----:B------:R-:W-:Y:S01]  /*5300*/  @!UP1 UIADD3 UR32, UPT, UPT, UR7, 0x1300, URZ ;  /* 0x0000130007209890 */ /* 0x000fe2000fffe0ff */
[----:B------:R-:W-:Y:S01]  /*5310*/  UMOV UR35, UR43 ;  /* 0x0000002b00237c82 */ /* 0x000fe20008000000 */
[----:B------:R-:W-:Y:S03]  /*5320*/  @!UP1 UIADD3 UR10, UPT, UPT, UR42, 0xa0, URZ ;  /* 0x000000a02a0a9890 */ /* 0x000fe6000fffe0ff */
[----:B------:R-:W-:Y:S01]  /*5330*/  IMAD.U32 R8, RZ, RZ, UR9 ;  /* 0x00000009ff087e24 */ /* 0x000fe2000f8e00ff */
[----:B------:R-:W-:Y:S01]  /*5340*/  UMOV UR9, UR33 ;  /* 0x0000002100097c82 */ /* 0x000fe20008000000 */
[----:B------:R-:W-:Y:S01]  /*5350*/  IMAD.U32 R9, RZ, RZ, UR8 ;  /* 0x00000008ff097e24 */ /* 0x000fe2000f8e00ff */
[----:B------:R-:W-:Y:S02]  /*5360*/  @!UP1 UIADD3 UR8, UPT, UPT, UR7, 0x1b00, URZ ;  /* 0x00001b0007089890 */ /* 0x000fe4000fffe0ff */
[----:B------:R-:W-:Y:S01]  /*5370*/  @!P4 R2UR UR18, R8 ;  /* 0x000000000812c2ca */ /* 0x000fe200000e0000 */
[----:B------:R-:W-:Y:S01]  /*5380*/  VOTEU.ALL UP1, P4 ;  /* 0x0000000000ff7886 */ /* 0x000fe20002020000 */
[----:B------:R-:W-:Y:S01]  /*5390*/  @!P4 R2UR UR19, R9 ;  /* 0x000000000913c2ca */ /* 0x000fe200000e0000 */
[----:B------:R-:W-:Y:S01]  /*53a0*/  UMOV UR11, UR43 ;  /* 0x0000002b000b7c82 */ /* 0x000fe20008000000 */
[----:B------:R-:W-:Y:S01]  /*53b0*/  UMOV UR12, UR36 ;  /* 0x00000024000c7c82 */ /* 0x000fe20008000000 */
[----:B------:R-:W-:Y:S01]  /*53c0*/  UPRMT UR14, UR37, 0x654, UR33 ;  /* 0x00000654250e7896 */ /* 0x000fe20008000021 */
[----:B------:R-:W-:Y:S05]  /*53d0*/  @!P4 IADD3 R8, P0, PT, R30, 0x580, RZ ;  /* 0x000005801e08c810 */ /* 0x000fea0007f1e0ff */
[----:B------:R-:W-:Y:S04]  /*53e0*/  @!P4 IMAD.X R2, RZ, RZ, R31, P0 ;  /* 0x000000ffff02c224 */ /* 0x000fe800000e061f */
[----:B------:R1:W-:Y:S01]  /*53f0*/  @!UP2 UTMALDG.3D [UR32], [UR18], desc[UR16] ;  /* 0x000010201200a5b4 */ /* 0x0003e20008011000 */
[----:B------:R1:W-:Y:S01]  /*5400*/  @!UP1 UTMALDG.3D [UR8], [UR18], desc[UR16] ;  /* 0x00001008120095b4 */ /* 0x0003e20008011000 */
[----:B------:R1:W-:Y:S01]  /*5410*/  @!P4 SYNCS.ARRIVE.TRANS64.RED.A0TR RZ, [UR7+0x108], R0 ;  /* 0x00010800ffffc9a7 */ /* 0x0003e20008300407 */
[----:B------:R-:W-:Y:S01]  /*5420*/  SYNCS.ARRIVE.TRANS64.RED.A1T0 RZ, [UR14], RZ ;  /* 0x000000ffffff79a7 */ /* 0x000fe2000810040e */
[----:B------:R-:W2:Y:S02]  /*5430*/  SYNCS.PHASECHK.TRANS64.TRYWAIT P2, [UR7+0x130], R22 ;  /* 0x00013016ff0075a7 */ /* 0x000ea40008041107 */
[----:B-12---:R-:W-:Y:S05]  /*5440*/  @!P2 BRA `(.L_x_107) ;  /* 0x0000006400d8a947 */ /* 0x006fea0003800000 */
.L_x_202:
[----:B------:R-:W2:Y:S01]  /*5450*/  LDC.64 R12, c[0x0][0xb18] ;  /* 0x0002c600ff0c7b82 */ /* 0x000ea20000000a00 */
[----:B------:R-:W-:Y:S01]  /*5460*/  @!P4 R2UR UR8, R2 ;  /* 0x000000000208c2ca */ /* 0x000fe200000e0000 */
[----:B------:R-:W-:Y:S01]  /*5470*/  VOTEU.ALL UP1, P4 ;  /* 0x0000000000ff7886 */ /* 0x000fe20002020000 */
[----:B------:R-:W-:Y:S01]  /*5480*/  @!P4 R2UR UR9, R8 ;  /* 0x000000000809c2ca */ /* 0x000fe200000e0000 */
[----:B------:R-:W-:Y:S01]  /*5490*/  VOTEU.ALL UP2, P4 ;  /* 0x0000000000ff7886 */ /* 0x000fe20002040000 */
[----:B------:R-:W-:Y:S03]  /*54a0*/  UMOV UR16, 0x0 ;  /* 0x0000000000107882 */ /* 0x000fe60000000000 */
[----:B------:R-:W4:Y:S01]  /*54b0*/  @!P1 LDC R2, c[0x0][0xb0c] ;  /* 0x0002c300ff029b82 */ /* 0x000f220000000800 */
[----:B------:R-:W-:Y:S01]  /*54c0*/  @!UP1 UIADD3 UR26, UPT, UPT, UR42, 0x40, URZ ;  /* 0x000000402a1a9890 */ /* 0x000fe2000fffe0ff */
[----:B-1----:R-:W-:Y:S01]  /*54d0*/  @!P4 IMAD.MOV.U32 R0, RZ, RZ, 0x1000 ;  /* 0x00001000ff00c424 */ /* 0x002fe200078e00ff */
[----:B------:R-:W-:Y:S01]  /*54e0*/  @!UP1 UIADD3 UR24, UPT, UPT, UR7, 0x2300, URZ ;  /* 0x0000230007189890 */ /* 0x000fe2000fffe0ff */
[----:B------:R-:W-:Y:S01]  /*54f0*/  @P3 SHF.R.U32.HI R26, RZ, 0x10, R17 ;  /* 0x00000010ff1a3819 */ /* 0x000fe20000011611 */
[----:B------:R-:W-:Y:S01]  /*5500*/  UMOV UR17, 0x10000000 ;  /* 0x1000000000117882 */ /* 0x000fe20000000000 */
[----:B------:R-:W-:Y:S01]  /*5510*/  UMOV UR27, UR43 ;  /* 0x0000002b001b7c82 */ /* 0x000fe20008000000 */
[----:B------:R-:W-:Y:S01]  /*5520*/  UMOV UR28, UR36 ;  /* 0x00000024001c7c82 */ /* 0x000fe20008000000 */
[----:B------:R-:W-:Y:S01]  /*5530*/  IMAD.U32 R9, RZ, RZ, UR8 ;  /* 0x00000008ff097e24 */ /* 0x000fe2000f8e00ff */
[----:B------:R-:W-:Y:S01]  /*5540*/  @!UP1 UIADD3 UR10, UPT, UPT, UR42, 0xc0, URZ ;  /* 0x000000c02a0a9890 */ /* 0x000fe2000fffe0ff */
[----:B------:R-:W-:Y:S01]  /*5550*/  IMAD.U32 R8, RZ, RZ, UR9 ;  /* 0x00000009ff087e24 */ /* 0x000fe2000f8e00ff */
[----:B------:R-:W-:Y:S01]  /*5560*/  @!UP1 UIADD3 UR8, UPT, UPT, UR7, 0x2b00, URZ ;  /* 0x00002b0007089890 */ /* 0x000fe2000fffe0ff */
[----:B------:R-:W-:Y:S01]  /*5570*/  VIADD R28, R28, 0x1 ;  /* 0x000000011c1c7836 */ /* 0x000fe20000000000 */
[----:B------:R-:W-:Y:S01]  /*5580*/  @!P4 R2UR UR19, R9 ;  /* 0x000000000913c2ca */ /* 0x000fe200000e0000 */
[----:B------:R-:W-:Y:S01]  /*5590*/  VOTEU.ALL UP1, P4 ;  /* 0x0000000000ff7886 */ /* 0x000fe20002020000 */
[----:B------:R-:W-:Y:S01]  /*55a0*/  @!P4 R2UR UR18, R8 ;  /* 0x000000000812c2ca */ /* 0x000fe200000e0000 */
[----:B------:R-:W-:Y:S01]  /*55b0*/  UMOV UR9, UR25 ;  /* 0x0000001900097c82 */ /* 0x000fe20008000000 */
[----:B------:R-:W1:Y:S01]  /*55c0*/  LDC.64 R8, c[0x0][0xb10] ;  /* 0x0002c400ff087b82 */ /* 0x000e620000000a00 */
[----:B------:R-:W-:Y:S01]  /*55d0*/  UMOV UR11, UR43 ;  /* 0x0000002b000b7c82 */ /* 0x000fe20008000000 */
[----:B------:R-:W-:Y:S01]  /*55e0*/  UMOV UR12, UR36 ;  /* 0x00000024000c7c82 */ /* 0x000fe20008000000 */
[----:B------:R-:W-:Y:S08]  /*55f0*/  UPRMT UR14, UR37, 0x654, UR25 ;  /* 0x00000654250e7896 */ /* 0x000ff00008000019 */
[----:B------:R1:W-:Y:S01]  /*5600*/  @!UP2 UTMALDG.3D [UR24], [UR18], desc[UR16] ;  /* 0x000010181200a5b4 */ /* 0x0003e20008011000 */
[----:B------:R1:W-:Y:S01]  /*5610*/  @!UP1 UTMALDG.3D [UR8], [UR18], desc[UR16] ;  /* 0x00001008120095b4 */ /* 0x0003e20008011000 */
[----:B------:R5:W-:Y:S01]  /*5620*/  @!P4 SYNCS.ARRIVE.TRANS64.RED.A0TR RZ, [UR7+0x110], R0 ;  /* 0x00011000ffffc9a7 */ /* 0x000be20008300407 */
[C---:B-1----:R-:W-:Y:S01]  /*5630*/  @!P1 IMAD.HI.U32 R8, R11.reuse, R8, RZ ;  /* 0x000000080b089227 */ /* 0x042fe200078e00ff */
[----:B--2---:R-:W-:Y:S02]  /*5640*/  @!P1 ISETP.NE.AND P0, PT, R12, 0x1, PT ;  /* 0x000000010c00980c */ /* 0x004fe40003f05270 */
[----:B----4-:R-:W-:Y:S01]  /*5650*/  @!P1 ISETP.NE.AND P2, PT, R2, 0x1, PT ;  /* 0x000000010200980c */ /* 0x010fe20003f45270 */
[C---:B------:R-:W-:Y:S01]  /*5660*/  @!P1 IMAD.HI.U32 R13, R10.reuse, R13, RZ ;  /* 0x0000000d0a0d9227 */ /* 0x040fe200078e00ff */
[----:B------:R-:W-:Y:S04]  /*5670*/  @!P1 SHF.R.U32.HI R8, RZ, R9, R8 ;  /* 0x00000009ff089219 */ /* 0x000fe80000011608 */
[----:B------:R-:W-:Y:S01]  /*5680*/  @!P1 SEL R8, R11, R8, !P2 ;  /* 0x000000080b089207 */ /* 0x000fe20005000000 */
[----:B------:R-:W-:Y:S01]  /*5690*/  SYNCS.ARRIVE.TRANS64.RED.A1T0 RZ, [UR14], RZ ;  /* 0x000000ffffff79a7 */ /* 0x000fe2000810040e */
[----:B------:R-:W1:Y:S01]  /*56a0*/  SYNCS.PHASECHK.TRANS64.TRYWAIT P5, [UR7+0x138], R22 ;  /* 0x00013816ff0075a7 */ /* 0x000e6200080a1107 */
[----:B-----5:R-:W2:Y:S02]  /*56b0*/  @!P1 LDC R0, c[0x0][0xb20] ;  /* 0x0002c800ff009b82 */ /* 0x020ea40000000800 */
[----:B--2---:R-:W-:Y:S04]  /*56c0*/  @!P1 SHF.R.U32.HI R0, RZ, R0, R13 ;  /* 0x00000000ff009219 */ /* 0x004fe8000001160d */
[----:B------:R-:W-:Y:S05]  /*56d0*/  @!P1 SEL R9, R10, R0, !P0 ;  /* 0x000000000a099207 */ /* 0x000fea0004000000 */
[----:B------:R-:W-:Y:S02]  /*56e0*/  @!P1 IMAD.IADD R0, R9, 0x1, -R8 ;  /* 0x0000000109009824 */ /* 0x000fe400078e0a08 */
[----:B------:R-:W-:Y:S02]  /*56f0*/  @!P1 IMAD.IADD R8, R8, 0x1, -R9 ;  /* 0x0000000108089824 */ /* 0x000fe400078e0a09 */
[----:B------:R-:W-:Y:S02]  /*5700*/  @!P1 IMAD R11, R0, R2, R11 ;  /* 0x00000002000b9224 */ /* 0x000fe400078e020b */
[----:B------:R-:W-:Y:S01]  /*5710*/  @!P1 IMAD R10, R8, R12, R10 ;  /* 0x0000000c080a9224 */ /* 0x000fe200078e020a */
[----:B-1----:R-:W-:Y:S06]  /*5720*/  @!P5 BRA `(.L_x_108) ;  /* 0x000000640038d947 */ /* 0x002fec0003800000 */
.L_x_204:
[----:B------:R-:W-:Y:S01]  /*5730*/  @!P4 IADD3 R2, P0, PT, R30, 0x580, RZ ;  /* 0x000005801e02c810 */ /* 0x000fe20007f1e0ff */
[----:B------:R-:W-:Y:S01]  /*5740*/  VOTEU.ALL UP1, P4 ;  /* 0x0000000000ff7886 */ /* 0x000fe20002020000 */
[----:B------:R-:W-:Y:S01]  /*5750*/  VOTEU.ALL UP2, P4 ;  /* 0x0000000000ff7886 */ /* 0x000fe20002040000 */
[----:B------:R-:W-:Y:S01]  /*5760*/  UMOV UR14, 0x0 ;  /* 0x00000000000e7882 */ /* 0x000fe20000000000 */
[----:B------:R-:W-:Y:S01]  /*5770*/  @!P4 R2UR UR9, R2 ;  /* 0x000000000209c2ca */ /* 0x000fe200000e0000 */
[----:B-1----:R-:W-:Y:S01]  /*5780*/  @!P4 IMAD.X R0, RZ, RZ, R31, P0 ;  /* 0x000000ffff00c224 */ /* 0x002fe200000e061f */
[----:B------:R-:W-:Y:S01]  /*5790*/  @!UP1 UIADD3 UR17, UPT, UPT, UR7, 0x118, URZ ;  /* 0x0000011807119890 */ /* 0x000fe2000fffe0ff */
[----:B------:R-:W-:Y:S01]  /*57a0*/  ISETP.NE.AND P0, PT, R28, 0x2, PT ;  /* 0x000000021c00780c */ /* 0x000fe20003f05270 */
[----:B------:R-:W-:Y:S01]  /*57b0*/  @!UP1 UIADD3 UR18, UPT, UPT, UR42, 0x60, URZ ;  /* 0x000000602a129890 */ /* 0x000fe2000fffe0ff */
[----:B------:R-:W-:Y:S01]  /*57c0*/  LOP3.LUT R29, R29, 0x1, RZ, 0x3c, !PT ;  /* 0x000000011d1d7812 */ /* 0x000fe200078e3cff */
[----:B------:R-:W-:Y:S01]  /*57d0*/  @!UP1 UIADD3 UR16, UPT, UPT, UR7, 0x3300, URZ ;  /* 0x0000330007109890 */ /* 0x000fe2000fffe0ff */
[----:B------:R-:W-:Y:S01]  /*57e0*/  @!P4 R2UR UR8, R0 ;  /* 0x000000000008c2ca */ /* 0x000fe200000e0000 */
[----:B------:R-:W-:Y:S01]  /*57f0*/  UMOV UR15, 0x10000000 ;  /* 0x10000000000f7882 */ /* 0x000fe20000000000 */
[----:B------:R-:W-:Y:S01]  /*5800*/  UMOV UR19, UR43 ;  /* 0x0000002b00137c82 */ /* 0x000fe20008000000 */
[----:B------:R-:W-:Y:S01]  /*5810*/  UMOV UR20, UR36 ;  /* 0x0000002400147c82 */ /* 0x000fe20008000000 */
[----:B------:R-:W-:Y:S01]  /*5820*/  @!UP1 UIADD3 UR10, UPT, UPT, UR42, 0xe0, URZ ;  /* 0x000000e02a0a9890 */ /* 0x000fe2000fffe0ff */
[----:B------:R-:W-:Y:S01]  /*5830*/  SEL R0, RZ, 0x1, P0 ;  /* 0x00000001ff007807 */ /* 0x000fe20000000000 */
[----:B------:R-:W-:Y:S01]  /*5840*/  IMAD.U32 R8, RZ, RZ, UR9 ;  /* 0x00000009ff087e24 */ /* 0x000fe2000f8e00ff */
[----:B------:R-:W-:Y:S01]  /*5850*/  UMOV UR11, UR43 ;  /* 0x0000002b000b7c82 */ /* 0x000fe20008000000 */
[----:B------:R-:W-:Y:S01]  /*5860*/  UMOV UR12, UR36 ;  /* 0x00000024000c7c82 */ /* 0x000fe20008000000 */
[----:B------:R-:W-:Y:S01]  /*5870*/  UMOV UR9, UR17 ;  /* 0x0000001100097c82 */ /* 0x000fe20008000000 */
[----:B------:R-:W-:Y:S01]  /*5880*/  @P3 R2UR UR36, R26 ;  /* 0x000000001a2432ca */ /* 0x000fe200000e0000 */
[----:B------:R-:W-:Y:S01]  /*5890*/  IMAD.IADD R22, R10, 0x1, R92 ;  /* 0x000000010a167824 */ /* 0x000fe200078e025c */
[----:B------:R-:W-:Y:S01]  /*58a0*/  @!P4 R2UR UR22, R8 ;  /* 0x000000000816c2ca */ /* 0x000fe200000e0000 */
[----:B------:R-:W-:Y:S01]  /*58b0*/  IMAD.U32 R9, RZ, RZ, UR8 ;  /* 0x00000008ff097e24 */ /* 0x000fe2000f8e00ff */
[----:B------:R-:W-:Y:S01]  /*58c0*/  @!UP1 UIADD3 UR8, UPT, UPT, UR7, 0x3b00, URZ ;  /* 0x00003b0007089890 */ /* 0x000fe2000fffe0ff */
[----:B------:R-:W-:Y:S01]  /*58d0*/  LOP3.LUT R27, R27, R0, RZ, 0x3c, !PT ;  /* 0x000000001b1b7212 */ /* 0x000fe200078e3cff */
[----:B------:R-:W-:Y:S01]  /*58e0*/  VOTEU.ALL UP1, P4 ;  /* 0x0000000000ff7886 */ /* 0x000fe20002020000 */
[----:B------:R-:W-:Y:S01]  /*58f0*/  IMAD.IADD R23, R11, 0x1, R93 ;  /* 0x000000010b177824 */ /* 0x000fe200078e025d */
[----:B------:R-:W-:Y:S02]  /*5900*/  @!P4 R2UR UR23, R9 ;  /* 0x000000000917c2ca */ /* 0x000fe400000e0000 */
[----:B------:R-:W-:Y:S11]  /*5910*/  SEL R28, R28, RZ, P0 ;  /* 0x000000ff1c1c7207 */ /* 0x000ff60000000000 */
[----:B------:R2:W-:Y:S01]  /*5920*/  @!UP2 UTMALDG.3D [UR16], [UR22], desc[UR14] ;  /* 0x00000e101600a5b4 */ /* 0x0005e20008011000 */
[----:B------:R2:W-:Y:S01]  /*5930*/  @!UP1 UTMALDG.3D [UR8], [UR22], desc[UR14] ;  /* 0x00000e08160095b4 */ /* 0x0005e20008011000 */
[----:B------:R2:W-:Y:S01]  /*5940*/  @!P4 SYNCS.ARRIVE.TRANS64.RED.A0TR RZ, [UR7+0x118], R25 ;  /* 0x00011819ffffc9a7 */ /* 0x0005e20008300407 */
[----:B------:R-:W-:Y:S01]  /*5950*/  UPLOP3.LUT UP1, UPT, UPT, UPT, UPT, 0x80, 0x8 ;  /* 0x000000000008789c */ /* 0x000fe20003f2f070 */
[----:B------:R-:W-:Y:S01]  /*5960*/  SYNCS.ARRIVE.TRANS64.RED.A1T0 RZ, [UR13], RZ ;  /* 0x000000ffffff79a7 */ /* 0x000fe2000810040d */
[----:B------:R-:W-:Y:S09]  /*5970*/  @P3 BRA `(.L_x_109) ;  /* 0xfffffff000343947 */ /* 0x000ff2000383ffff */
[----:B------:R-:W-:-:S04]  /*5980*/  SHF.L.U32 R2, R29, 0x1f, RZ ;  /* 0x0000001f1d027819 */ /* 0x000fc800000006ff */
[----:B------:R-:W1:Y:S02]  /*5990*/  SYNCS.PHASECHK.TRANS64.TRYWAIT P0, [UR7+0x120], R2 ;  /* 0x00012002ff0075a7 */ /* 0x000e640008001107 */
[----:B-1----:R-:W-:Y:S05]  /*59a0*/  @!P0 BRA `(.L_x_110) ;  /* 0x0000006000b08947 */ /* 0x002fea0003800000 */
.L_x_206:
[----:B------:R-:W4:Y:S02]  /*59b0*/  SYNCS.PHASECHK.TRANS64.TRYWAIT P0, [UR7+0x128], R2 ;  /* 0x00012802ff0075a7 */ /* 0x000f240008001107 */
[----:B----4-:R-:W-:Y:S05]  /*59c0*/  @!P0 BRA `(.L_x_111) ;  /* 0x0000006000c08947 */ /* 0x010fea0003800000 */
.L_x_208:
[----:B------:R-:W4:Y:S02]  /*59d0*/  SYNCS.PHASECHK.TRANS64.TRYWAIT P0, [UR7+0x130], R2 ;  /* 0x00013002ff0075a7 */ /* 0x000f240008001107 */
[----:B----4-:R-:W-:Y:S05]  /*59e0*/  @!P0 BRA `(.L_x_112) ;  /* 0x0000006000d08947 */ /* 0x010fea0003800000 */
.L_x_210:
[----:B-1----:R-:W-:-:S07]  /*59f0*/  MOV R0, UR7 ;  /* 0x0000000700007c02 */ /* 0x002fce0008000f00 */
.L_x_113:
[----:B-1----:R-:W-:-:S04]  /*5a00*/  SHF.L.U32 R2, R29, 0x1f, RZ ;  /* 0x0000001f1d027819 */ /* 0x002fc800000006ff */
[----:B------:R1:W4:Y:S03]  /*5a10*/  SYNCS.PHASECHK.TRANS64.TRYWAIT P0, [R0+URZ+0x138], R2 ;  /* 0x00013802000075a7 */ /* 0x00032600080011ff */
[----:B----4-:R-:W-:Y:S05]  /*5a20*/  @!P0 NANOSLEEP.SYNCS 0x989680 ;  /* 0x009896800000895d */ /* 0x010fea0003900000 */
[----:B------:R-:W4:Y:S02]  /*5a30*/  @!P0 SYNCS.PHASECHK.TRANS64 P0, [R0+URZ+0x138], R2 ;  /* 0x00013802000085a7 */ /* 0x000f2400080010ff */
[----:B--2-4-:R-:W-:Y:S05]  /*5a40*/  @P0 EXIT ;  /* 0x000000000000094d */ /* 0x014fea0003800000 */
[----:B------:R-:W-:Y:S05]  /*5a50*/  BRA `(.L_x_113) ;  /* 0xfffffffc00e87947 */ /* 0x000fea000383ffff */
.L_x_98:
[----:B------:R-:W-:-:S06]  /*5a60*/  UISETP.GE.AND UP1, UPT, UR10, 0x4, UPT ;  /* 0x000000040a00788c */ /* 0x000fcc000bf26270 */
[----:B------:R-:W-:-:S13]  /*5a70*/  PLOP3.LUT P0, PT, PT, PT, UP1, 0x80, 0x8 ;  /* 0x000000000008781c */ /* 0x000fda0003f0f018 */
[----:B------:R-:W-:Y:S05]  /*5a80*/  @!P0 EXIT ;  /* 0x000000000000894d */ /* 0x000fea0003800000 */
[----:B------:R-:W-:Y:S01]  /*5a90*/  BAR.SYNC.DEFER_BLOCKING 0x6, 0xa0 ;  /* 0x0182800000007b1d */ /* 0x000fe20000010000 */
[C---:B------:R-:W-:Y:S01]  /*5aa0*/  IMAD.SHL.U32 R113, R114.reuse, 0x20, RZ ;  /* 0x0000002072717824 */ /* 0x040fe200078e00ff */
[----:B------:R-:W-:Y:S01]  /*5ab0*/  CS2R R110, SRZ ;  /* 0x00000000006e7805 */ /* 0x000fe2000001ff00 */
[C---:B------:R-:W-:Y:S01]  /*5ac0*/  IMAD.SHL.U32 R6, R115.reuse, 0x200000, RZ ;  /* 0x0020000073067824 */ /* 0x040fe200078e00ff */
[----:B------:R-:W-:Y:S01]  /*5ad0*/  CS2R R108, SRZ ;  /* 0x00000000006c7805 */ /* 0x000fe2000001ff00 */
[C---:B------:R-:W-:Y:S01]  /*5ae0*/  IMAD.U32 R5, R114.reuse, 0x10000, RZ ;  /* 0x0001000072057824 */ /* 0x040fe200078e00ff */
[----:B------:R-:W-:Y:S02]  /*5af0*/  UMOV UR41, 0x400 ;  /* 0x0000040000297882 */ /* 0x000fe40000000000 */
[----:B------:R-:W1:Y:S01]  /*5b00*/  LDC R101, c[0x0][0x370] ;  /* 0x0000dc00ff657b82 */ /* 0x000e620000000800 */
[----:B------:R-:W-:Y:S01]  /*5b10*/  ULEA UR41, UR37, UR41, 0x18 ;  /* 0x0000002925297291 */ /* 0x000fe2000f8ec0ff */
[----:B------:R-:W-:Y:S01]  /*5b20*/  IMAD.SHL.U32 R2, R114, 0x4, RZ ;  /* 0x0000000472027824 */ /* 0x000fe200078e00ff */
[----:B------:R-:W-:Y:S01]  /*5b30*/  LOP3.LUT R6, R6, 0x200000, RZ, 0xc0, !PT ;  /* 0x0020000006067812 */ /* 0x000fe200078ec0ff */
[----:B------:R-:W-:Y:S01]  /*5b40*/  IMAD.SHL.U32 R3, R115, 0x400, RZ ;  /* 0x0000040073037824 */ /* 0x000fe200078e00ff */
[C---:B------:R-:W-:Y:S01]  /*5b50*/  LOP3.LUT R4, R113.reuse, 0x80, RZ, 0xc0, !PT ;  /* 0x0000008071047812 */ /* 0x040fe200078ec0ff */
[----:B------:R-:W-:Y:S01]  /*5b60*/  IMAD.MOV.U32 R69, RZ, RZ, RZ ;  /* 0x000000ffff457224 */ /* 0x000fe200078e00ff */
[----:B------:R-:W-:Y:S01]  /*5b70*/  LOP3.LUT R0, R113, 0xb60, RZ, 0xc0, !PT ;  /* 0x00000b6071007812 */ /* 0x000fe200078ec0ff */
[----:B------:R-:W2:Y:S01]  /*5b80*/  LDC R100, c[0x0][0x374] ;  /* 0x0000dd00ff647b82 */ /* 0x000ea20000000800 */
[----:B------:R-:W-:Y:S01]  /*5b90*/  LOP3.LUT R2, R4, 0x10, R2, 0xf8, !PT ;  /* 0x0000001004027812 */ /* 0x000fe200078ef802 */
[----:B------:R-:W-:Y:S01]  /*5ba0*/  IMAD.MOV.U32 R99, RZ, RZ, RZ ;  /* 0x000000ffff637224 */ /* 0x000fe200078e00ff */
[----:B------:R-:W-:Y:S01]  /*5bb0*/  LOP3.LUT R0, R0, 0x400, R3, 0xf8, !PT ;  /* 0x0000040000007812 */ /* 0x000fe200078ef803 */
[----:B------:R-:W3:Y:S01]  /*5bc0*/  LDCU.64 UR46, c[0x0][0x348] ;  /* 0x00006900ff2e77ac */ /* 0x000ee20008000a00 */
[----:B------:R-:W-:-:S02]  /*5bd0*/  LOP3.LUT R5, R6, 0x400000, R5, 0xf8, !PT ;  /* 0x0040000006057812 */ /* 0x000fc400078ef805 */
[----:B------:R-:W-:Y:S01]  /*5be0*/  LOP3.LUT P0, RZ, R113, 0x80, RZ, 0xc0, !PT ;  /* 0x0000008071ff7812 */ /* 0x000fe2000780c0ff */
[----:B------:R-:W-:Y:S01]  /*5bf0*/  UIADD3 UR40, UPT, UPT, UR41, 0x300, URZ ;  /* 0x0000030029287890 */ /* 0x000fe2000fffe0ff */
[----:B------:R-:W4:Y:S01]  /*5c00*/  LDS R70, [UR41+0x200] ;  /* 0x00020029ff467984 */ /* 0x000f220008000800 */
[----:B------:R-:W-:Y:S01]  /*5c10*/  LOP3.LUT R112, R0, R2, RZ, 0xfc, !PT ;  /* 0x0000000200707212 */ /* 0x000fe200078efcff */
[----:B------:R-:W-:Y:S01]  /*5c20*/  UIADD3 UR43, UPT, UPT, UR41, 0x4300, URZ ;  /* 0x00004300292b7890 */ /* 0x000fe2000fffe0ff */
[----:B------:R-:W-:Y:S01]  /*5c30*/  P2R R0, PR, RZ, 0x1 ;  /* 0x00000001ff007803 */ /* 0x000fe20000000000 */
[----:B------:R-:W-:Y:S01]  /*5c40*/  UMOV UR42, URZ ;  /* 0x000000ff002a7c82 */ /* 0x000fe20008000000 */
[----:B------:R-:W-:Y:S01]  /*5c50*/  LOP3.LUT R114, R114, 0x60, RZ, 0xc0, !PT ;  /* 0x0000006072727812 */ /* 0x000fe200078ec0ff */
[----:B-1234-:R-:W-:-:S08]  /*5c60*/  IMAD.IADD R70, R70, 0x1, R5 ;  /* 0x0000000146467824 */ /* 0x01efd000078e0205 */
.L_x_140:
[C---:B------:R-:W-:Y:S02]  /*5c70*/  LEA R0, R99.reuse, UR41, 0x3 ;  /* 0x0000002963007c11 */ /* 0x040fe4000f8e18ff */
[----:B------:R-:W-:Y:S02]  /*5c80*/  SHF.L.U32 R2, R110, 0x1f, RZ ;  /* 0x0000001f6e027819 */ /* 0x000fe400000006ff */
[----:B-1----:R-:W-:Y:S02]  /*5c90*/  LEA R8, R99, UR41, 0x4 ;  /* 0x0000002963087c11 */ /* 0x002fe4000f8e20ff */
[----:B------:R-:W1:Y:S02]  /*5ca0*/  SYNCS.PHASECHK.TRANS64.TRYWAIT P0, [R0+URZ+0x150], R2 ;  /* 0x00015002000075a7 */ /* 0x000e6400080011ff */
[----:B-1----:R-:W-:Y:S05]  /*5cb0*/  @!P0 BRA `(.L_x_114) ;  /* 0x0000006000348947 */ /* 0x002fea0003800000 */
.L_x_211:
        /* <DEDUP_REMOVED lines=11> */
[----:B--2---:R-:W-:-:S04]  /*5d70*/  LOP3.LUT P3, RZ, R10, 0x1, RZ, 0xc0, !PT ;  /* 0x000000010aff7812 */ /* 0x004fc8000786c0ff */
[----:B------:R-:W-:-:S09]  /*5d80*/  P2R R117, PR, RZ, 0x8 ;  /* 0x00000008ff757803 */ /* 0x000fd20000000000 */
[----:B------:R-:W-:Y:S02]  /*5d90*/  @P3 MOV R106, R8 ;  /* 0x00000008006a3202 */ /* 0x000fe40000000f00 */
[----:B------:R-:W-:Y:S01]  /*5da0*/  @P3 LOP3.LUT R105, R9, 0xffff, RZ, 0xc0, !PT ;  /* 0x0000ffff09693812 */ /* 0x000fe200078ec0ff */
[----:B-1----:R-:W-:Y:S06]  /*5db0*/  @!P0 BRA `(.L_x_115) ;  /* 0x0000000000b88947 */ /* 0x002fec0003800000 */
[----:B------:R-:W1:Y:S01]  /*5dc0*/  LDC.64 R4, c[0x0][0xb18] ;  /* 0x0002c600ff047b82 */ /* 0x000e620000000a00 */
[----:B------:R-:W-:-:S07]  /*5dd0*/  ISETP.NE.AND P0, PT, R65, 0x1, PT ;  /* 0x000000014100780c */ /* 0x000fce0003f05270 */
[----:B------:R-:W2:Y:S08]  /*5de0*/  LDC.64 R6, c[0x0][0xb10] ;  /* 0x0002c400ff067b82 */ /* 0x000eb00000000a00 */
[----:B------:R-:W3:Y:S08]  /*5df0*/  LDC R0, c[0x0][0xb20] ;  /* 0x0002c800ff007b82 */ /* 0x000ef00000000800 */
[----:B------:R-:W4:Y:S01]  /*5e00*/  LDC R12, c[0x0][0xb0c] ;  /* 0x0002c300ff0c7b82 */ /* 0x000f220000000800 */
[----:B-1----:R-:W-:Y:S01]  /*5e10*/  IMAD.HI.U32 R14, R100, R5, RZ ;  /* 0x00000005640e7227 */ /* 0x002fe200078e00ff */
[----:B------:R-:W-:-:S03]  /*5e20*/  ISETP.NE.AND P1, PT, R4, 0x1, PT ;  /* 0x000000010400780c */ /* 0x000fc60003f25270 */
[----:B------:R-:W-:-:S03]  /*5e30*/  IMAD.HI.U32 R5, R105, R5, RZ ;  /* 0x0000000569057227 */ /* 0x000fc600078e00ff */
[----:B------:R-:W1:Y:S01]  /*5e40*/  LDC.64 R2, c[0x0][0xb28] ;  /* 0x0002ca00ff027b82 */ /* 0x000e620000000a00 */
[----:B--2---:R-:W-:-:S04]  /*5e50*/  IMAD.HI.U32 R15, R101, R6, RZ ;  /* 0x00000006650f7227 */ /* 0x004fc800078e00ff */
[----:B------:R-:W-:Y:S01]  /*5e60*/  IMAD.HI.U32 R16, R106, R6, RZ ;  /* 0x000000066a107227 */ /* 0x000fe200078e00ff */
[-C--:B------:R-:W-:Y:S02]  /*5e70*/  SHF.R.U32.HI R15, RZ, R7.reuse, R15 ;  /* 0x00000007ff0f7219 */ /* 0x080fe4000001160f */
[-C--:B---3--:R-:W-:Y:S02]  /*5e80*/  SHF.R.U32.HI R14, RZ, R0.reuse, R14 ;  /* 0x00000000ff0e7219 */ /* 0x088fe4000001160e */
[----:B------:R-:W-:Y:S02]  /*5e90*/  SHF.R.U32.HI R5, RZ, R0, R5 ;  /* 0x00000000ff057219 */ /* 0x000fe40000011605 */
[----:B------:R-:W-:Y:S02]  /*5ea0*/  SEL R14, R100, R14, !P1 ;  /* 0x0000000e640e7207 */ /* 0x000fe40004800000 */
[----:B------:R-:W-:Y:S02]  /*5eb0*/  SHF.R.U32.HI R16, RZ, R7, R16 ;  /* 0x00000007ff107219 */ /* 0x000fe40000011610 */
[----:B----4-:R-:W-:-:S02]  /*5ec0*/  ISETP.NE.AND P2, PT, R12, 0x1, PT ;  /* 0x000000010c00780c */ /* 0x010fc40003f45270 */
[----:B------:R-:W-:Y:S02]  /*5ed0*/  SEL R5, R105, R5, !P1 ;  /* 0x0000000569057207 */ /* 0x000fe40004800000 */
[----:B------:R-:W-:Y:S02]  /*5ee0*/  SEL R15, R101, R15, !P2 ;  /* 0x0000000f650f7207 */ /* 0x000fe40005000000 */
[----:B------:R-:W-:Y:S01]  /*5ef0*/  SEL R16, R106, R16, !P2 ;  /* 0x000000106a107207 */ /* 0x000fe20005000000 */
[----:B-1----:R-:W-:-:S04]  /*5f00*/  IMAD.HI.U32 R13, R14, R2, RZ ;  /* 0x000000020e0d7227 */ /* 0x002fc800078e00ff */
        /* <DEDUP_REMOVED lines=25> */
.L_x_115:
[----:B------:R-:W1:Y:S02]  /*60a0*/  LDCU UR4, c[0x0][0xb30] ;  /* 0x00016600ff0477ac */ /* 0x000e640008000800 */
[----:B-1----:R-:W-:-:S09]  /*60b0*/  UISETP.NE.AND UP0, UPT, UR4, 0x1, UPT ;  /* 0x000000010400788c */ /* 0x002fd2000bf05270 */
        /* <DEDUP_REMOVED lines=17> */
.L_x_116:
[----:B------:R-:W-:Y:S01]  /*61d0*/  ULOP3.LUT UP0, URZ, UR40, 0x90, URZ, 0xc0, !UPT ;  /* 0x0000009028ff7892 */ /* 0x000fe2000f80c0ff */
[----:B------:R-:W-:Y:S02]  /*61e0*/  IADD3 R99, PT, PT, R99, 0x1, RZ ;  /* 0x0000000163637810 */ /* 0x000fe40007ffe0ff */
[----:B------:R-:W-:-:S06]  /*61f0*/  @P3 SHF.R.U32.HI R107, RZ, 0x10, R9 ;  /* 0x00000010ff6b3819 */ /* 0x000fcc0000011609 */
[----:B------:R-:W-:Y:S05]  /*6200*/  BRA.U !UP0, `(.L_x_117) ;  /* 0x0000000108407547 */ /* 0x000fea000b800000 */
[----:B------:R-:W-:Y:S01]  /*6210*/  MOV R2, 0x0 ;  /* 0x0000000000027802 */ /* 0x000fe20000000f00 */
[----:B------:R-:W1:Y:S01]  /*6220*/  LDCU.64 UR8, c[0x4][0x88] ;  /* 0x01001100ff0877ac */ /* 0x000e620008000a00 */
[----:B------:R-:W-:Y:S02]  /*6230*/  HFMA2 R12, -RZ, RZ, 0, 5.9604644775390625e-08 ;  /* 0x00000001ff0c7431 */ /* 0x000fe400000001ff */
[----:B------:R-:W-:Y:S01]  /*6240*/  IMAD.MOV.U32 R8, RZ, RZ, 0x70 ;  /* 0x00000070ff087424 */ /* 0x000fe200078e00ff */
[----:B------:R-:W2:Y:S01]  /*6250*/  LDCU.64 UR6, c[0x4][0x90] ;  /* 0x01001200ff0677ac */ /* 0x000ea20008000a00 */
[----:B------:R-:W3:Y:S01]  /*6260*/  LDC.64 R2, c[0x4][R2] ;  /* 0x0100000002027b82 */ /* 0x000ee20000000a00 */
[----:B------:R-:W-:Y:S01]  /*6270*/  IMAD.MOV.U32 R13, RZ, RZ, RZ ;  /* 0x000000ffff0d7224 */ /* 0x000fe200078e00ff */
[----:B------:R-:W4:Y:S01]  /*6280*/  LDCU.64 UR4, c[0x4][0x8] ;  /* 0x01000100ff0477ac */ /* 0x000f220008000a00 */
[----:B-1----:R-:W-:Y:S01]  /*6290*/  IMAD.U32 R4, RZ, RZ, UR8 ;  /* 0x00000008ff047e24 */ /* 0x002fe2000f8e00ff */
[----:B------:R-:W-:Y:S01]  /*62a0*/  MOV R5, UR9 ;  /* 0x0000000900057c02 */ /* 0x000fe20008000f00 */
[----:B--2---:R-:W-:Y:S01]  /*62b0*/  IMAD.U32 R6, RZ, RZ, UR6 ;  /* 0x00000006ff067e24 */ /* 0x004fe2000f8e00ff */
[----:B------:R-:W-:Y:S01]  /*62c0*/  MOV R7, UR7 ;  /* 0x0000000700077c02 */ /* 0x000fe20008000f00 */
[----:B----4-:R-:W-:Y:S01]  /*62d0*/  IMAD.U32 R10, RZ, RZ, UR4 ;  /* 0x00000004ff0a7e24 */ /* 0x010fe2000f8e00ff */
[----:B------:R-:W-:-:S02]  /*62e0*/  MOV R11, UR5 ;  /* 0x00000005000b7c02 */ /* 0x000fc40008000f00 */
[----:B------:R-:W-:-:S07]  /*62f0*/  LEPC R20, `(.L_x_117) ;  /* 0x000000001014794e */ /* 0x000fce0000000000 */
[----:B---3-5:R-:W-:Y:S05]  /*6300*/  CALL.ABS.NOINC R2 ;  /* 0x0000000002007343 */ /* 0x028fea0003c00000 */
.L_x_117:
[----:B------:R-:W-:-:S09]  /*6310*/  ULOP3.LUT UP0, URZ, UR43, 0x90, URZ, 0xc0, !UPT ;  /* 0x000000902bff7892 */ /* 0x000fd2000f80c0ff */
        /* <DEDUP_REMOVED lines=17> */
.L_x_118:
[----:B------:R-:W1:Y:S02]  /*6430*/  LDC.64 R2, c[0x0][0x890] ;  /* 0x00022400ff027b82 */ /* 0x000e640000000a00 */
[----:B-1----:R-:W-:-:S04]  /*6440*/  ISETP.NE.U32.AND P3, PT, R2, RZ, PT ;  /* 0x000000ff0200720c */ /* 0x002fc80003f65070 */
[----:B------:R-:W-:-:S13]  /*6450*/  ISETP.NE.AND.EX P3, PT, R3, RZ, PT, P3 ;  /* 0x000000ff0300720c */ /* 0x000fda0003f65330 */
[----:B------:R-:W-:Y:S05]  /*6460*/  @!P3 BRA `(.L_x_119) ;  /* 0x000000000034b947 */ /* 0x000fea0003800000 */
[----:B------:R-:W1:Y:S02]  /*6470*/  LDCU.64 UR4, c[0x0][0x888] ;  /* 0x00011100ff0477ac */ /* 0x000e640008000a00 */
[----:B-1----:R-:W-:-:S04]  /*6480*/  UISETP.NE.U32.AND UP0, UPT, UR4, URZ, UPT ;  /* 0x000000ff0400728c */ /* 0x002fc8000bf05070 */
[----:B------:R-:W-:-:S09]  /*6490*/  UISETP.NE.AND.EX UP0, UPT, UR5, URZ, UPT, UP0 ;  /* 0x000000ff0500728c */ /* 0x000fd2000bf05300 */
[----:B------:R-:W-:Y:S05]  /*64a0*/  BRA.U !UP0, `(.L_x_120) ;  /* 0x0000000108187547 */ /* 0x000fea000b800000 */
[----:B------:R-:W1:Y:S01]  /*64b0*/  LDC.64 R4, c[0x0][0x888] ;  /* 0x00022200ff047b82 */ /* 0x000e620000000a00 */
[----:B------:R-:W-:-:S04]  /*64c0*/  IMAD R0, R2, UR36, RZ ;  /* 0x0000002402007c24 */ /* 0x000fc8000f8e02ff */
[----:B-1----:R-:W-:-:S05]  /*64d0*/  IMAD.WIDE R4, R0, 0x4, R4 ;  /* 0x0000000400047825 */ /* 0x002fca00078e0204 */
[----:B-----5:R1:W5:Y:S01]  /*64e0*/  LDG.E R82, desc[UR38][R4.64] ;  /* 0x0000002604527981 */ /* 0x020362000c1e1900 */
[----:B------:R-:W-:Y:S01]  /*64f0*/  MOV R94, 0x1 ;  /* 0x00000001005e7802 */ /* 0x000fe20000000f00 */
[----:B------:R-:W-:Y:S06]  /*6500*/  BRA `(.L_x_119) ;  /* 0x00000000000c7947 */ /* 0x000fec0003800000 */
.L_x_120:
[----:B------:R-:W1:Y:S01]  /*6510*/  LDCU UR4, c[0x0][0x880] ;  /* 0x00011000ff0477ac */ /* 0x000e620008000800 */
[----:B------:R-:W-:Y:S01]  /*6520*/  HFMA2 R94, -RZ, RZ, 0, 5.9604644775390625e-08 ;  /* 0x00000001ff5e7431 */ /* 0x000fe200000001ff */
[----:B-1---5:R-:W-:Y:S02]  /*6530*/  MOV R82, UR4 ;  /* 0x0000000400527c02 */ /* 0x022fe40008000f00 */
.L_x_119:
[----:B-1----:R-:W1:Y:S02]  /*6540*/  LDC.64 R4, c[0x0][0x8b0] ;  /* 0x00022c00ff047b82 */ /* 0x002e640000000a00 */
        /* <DEDUP_REMOVED lines=11> */
[----:B------:R-:W-:Y:S05]  /*6600*/  BRA `(.L_x_121) ;  /* 0x0000000000087947 */ /* 0x000fea0003800000 */
.L_x_122:
[----:B------:R-:W1:Y:S02]  /*6610*/  LDCU UR4, c[0x0][0x8a0] ;  /* 0x00011400ff0477ac */ /* 0x000e640008000800 */
[----:B-1---5:R-:W-:Y:S02]  /*6620*/  MOV R71, UR4 ;  /* 0x0000000400477c02 */ /* 0x022fe40008000f00 */
.L_x_121:
[----:B------:R-:W-:Y:S01]  /*6630*/  UISETP.NE.AND UP0, UPT, UR44, URZ, UPT ;  /* 0x000000ff2c00728c */ /* 0x000fe2000bf05270 */
[----:B------:R-:W-:Y:S02]  /*6640*/  PLOP3.LUT P0, PT, PT, PT, PT, 0x8, 0x80 ;  /* 0x000000000080781c */ /* 0x000fe40003f0e170 */
[----:B------:R-:W-:Y:S02]  /*6650*/  LEA R0, R69, UR41, 0x3 ;  /* 0x0000002945007c11 */ /* 0x000fe4000f8e18ff */
[----:B------:R-:W-:-:S04]  /*6660*/  P2R R118, PR, RZ, 0x1 ;  /* 0x00000001ff767803 */ /* 0x000fc80000000000 */
[----:B------:R-:W-:Y:S05]  /*6670*/  BRA.U !UP0, `(.L_x_123) ;  /* 0x00000001083c7547 */ /* 0x000fea000b800000 */
[----:B------:R-:W-:-:S04]  /*6680*/  ISETP.NE.U32.AND P0, PT, R2, RZ, PT ;  /* 0x000000ff0200720c */ /* 0x000fc80003f05070 */
[----:B------:R-:W-:-:S13]  /*6690*/  ISETP.NE.AND.EX P0, PT, R3, RZ, PT, P0 ;  /* 0x000000ff0300720c */ /* 0x000fda0003f05300 */
[----:B-----5:R-:W-:-:S04]  /*66a0*/  @!P0 FSETP.EQ.AND P1, PT, R82, RZ, PT ;  /* 0x000000ff5200820b */ /* 0x020fc80003f22000 */
[----:B------:R-:W-:Y:S01]  /*66b0*/  P2R R118, PR, RZ, 0x2 ;  /* 0x00000002ff767803 */ /* 0x000fe20000000000 */
[----:B------:R-:W-:Y:S08]  /*66c0*/  @!P0 BRA `(.L_x_123) ;  /* 0x0000000000288947 */ /* 0x000ff00003800000 */
[----:B------:R-:W2:Y:S01]  /*66d0*/  LDCU.64 UR4, c[0x0][0x888] ;  /* 0x00011100ff0477ac */ /* 0x000ea20008000a00 */
[----:B------:R-:W-:Y:S02]  /*66e0*/  LOP3.LUT P1, RZ, R94, 0xff, RZ, 0xc0, !PT ;  /* 0x000000ff5eff7812 */ /* 0x000fe4000782c0ff */
[----:B------:R-:W-:-:S04]  /*66f0*/  FSETP.NEU.AND P0, PT, R82, RZ, PT ;  /* 0x000000ff5200720b */ /* 0x000fc80003f0d000 */
[----:B------:R-:W-:Y:S02]  /*6700*/  SEL R2, RZ, 0xffffffff, P0 ;  /* 0xffffffffff027807 */ /* 0x000fe40000000000 */
[----:B--2---:R-:W-:-:S04]  /*6710*/  ISETP.NE.U32.AND P2, PT, RZ, UR4, PT ;  /* 0x00000004ff007c0c */ /* 0x004fc8000bf45070 */
[----:B------:R-:W-:-:S04]  /*6720*/  ISETP.NE.AND.EX P2, PT, RZ, UR5, PT, P2 ;  /* 0x00000005ff007c0c */ /* 0x000fc8000bf45320 */
[----:B------:R-:W-:-:S04]  /*6730*/  @!P1 SEL R2, RZ, 0xffffffff, P2 ;  /* 0xffffffffff029807 */ /* 0x000fc80001000000 */
[----:B------:R-:W-:-:S04]  /*6740*/  LOP3.LUT R2, R2, 0x1, RZ, 0xc0, !PT ;  /* 0x0000000102027812 */ /* 0x000fc800078ec0ff */
[----:B------:R-:W-:-:S04]  /*6750*/  ISETP.EQ.U32.AND P0, PT, R2, 0x1, PT ;  /* 0x000000010200780c */ /* 0x000fc80003f02070 */
[----:B------:R-:W-:-:S09]  /*6760*/  P2R R118, PR, RZ, 0x1 ;  /* 0x00000001ff767803 */ /* 0x000fd20000000000 */
.L_x_123:
[----:B------:R-:W-:Y:S01]  /*6770*/  ISETP.NE.AND P4, PT, R118, RZ, PT ;  /* 0x000000ff7600720c */ /* 0x000fe20003f85270 */
[----:B------:R-:W2:Y:S01]  /*6780*/  LDCU.64 UR4, c[0x0][0x888] ;  /* 0x00011100ff0477ac */ /* 0x000ea20008000a00 */
[----:B------:R-:W-:Y:S01]  /*6790*/  SHF.L.U32 R2, R111, 0x1f, RZ ;  /* 0x0000001f6f027819 */ /* 0x000fe200000006ff */
[----:B------:R-:W-:Y:S01]  /*67a0*/  IMAD.MOV.U32 R104, RZ, RZ, 0x1 ;  /* 0x00000001ff687424 */ /* 0x000fe200078e00ff */
[----:B------:R-:W-:Y:S01]  /*67b0*/  CS2R R90, SRZ ;  /* 0x00000000005a7805 */ /* 0x000fe2000001ff00 */
[----:B------:R-:W-:Y:S01]  /*67c0*/  IMAD.SHL.U32 R98, R23, 0x40, RZ ;  /* 0x0000004017627824 */ /* 0x000fe200078e00ff */
[----:B------:R-:W-:Y:S01]  /*67d0*/  CS2R R88, SRZ ;  /* 0x0000000000587805 */ /* 0x000fe2000001ff00 */
[----:B------:R-:W-:Y:S01]  /*67e0*/  IMAD.SHL.U32 R96, R22, 0x100, RZ ;  /* 0x0000010016607824 */ /* 0x000fe200078e00ff */
[----:B------:R-:W-:Y:S01]  /*67f0*/  CS2R R86, SRZ ;  /* 0x0000000000567805 */ /* 0x000fe2000001ff00 */
[----:B------:R-:W-:Y:S01]  /*6800*/  IMAD R67, R69, 0x80, R70 ;  /* 0x0000008045437824 */ /* 0x000fe200078e0246 */
[----:B------:R-:W-:Y:S01]  /*6810*/  CS2R R84, SRZ ;  /* 0x0000000000547805 */ /* 0x000fe2000001ff00 */
[----:B------:R-:W-:-:S02]  /*6820*/  IMAD.MOV.U32 R68, RZ, RZ, RZ ;  /* 0x000000ffff447224 */ /* 0x000fc400078e00ff */
[----:B-1----:R-:W-:Y:S01]  /*6830*/  @!P4 LEA R4, R109, UR41, 0x3 ;  /* 0x000000296d04cc11 */ /* 0x002fe2000f8e18ff */
[----:B------:R-:W-:Y:S01]  /*6840*/  IMAD.MOV.U32 R103, RZ, RZ, R108 ;  /* 0x000000ffff677224 */ /* 0x000fe200078e006c */
[----:B------:R-:W-:Y:S01]  /*6850*/  @!P4 SHF.L.U32 R3, R108, 0x1f, RZ ;  /* 0x0000001f6c03c819 */ /* 0x000fe200000006ff */
[----:B------:R-:W-:-:S03]  /*6860*/  IMAD.MOV.U32 R102, RZ, RZ, R109 ;  /* 0x000000ffff667224 */ /* 0x000fc600078e006d */
[----:B------:R-:W1:Y:S01]  /*6870*/  @!P4 SYNCS.PHASECHK.TRANS64.TRYWAIT P1, [R4+URZ+0x100], R3 ;  /* 0x000100030400c5a7 */ /* 0x000e6200080211ff */
[----:B--2---:R-:W-:-:S04]  /*6880*/  ISETP.NE.U32.AND P2, PT, RZ, UR4, PT ;  /* 0x00000004ff007c0c */ /* 0x004fc8000bf45070 */
[----:B------:R-:W-:Y:S01]  /*6890*/  ISETP.NE.AND.EX P2, PT, RZ, UR5, PT, P2 ;  /* 0x00000005ff007c0c */ /* 0x000fe2000bf45320 */
[----:B------:R2:W3:Y:S03]  /*68a0*/  SYNCS.PHASECHK.TRANS64.TRYWAIT P0, [R0+URZ+0x170], R2 ;  /* 0x00017002000075a7 */ /* 0x0004e600080011ff */
[----:B--2---:R-:W-:Y:S02]  /*68b0*/  SEL R2, RZ, 0xffffffff, P2 ;  /* 0xffffffffff027807 */ /* 0x004fe40001000000 */
[----:B-----5:R-:W-:-:S04]  /*68c0*/  FSETP.NEU.AND P2, PT, R82, RZ, PT ;  /* 0x000000ff5200720b */ /* 0x020fc80003f4d000 */
[----:B------:R-:W-:Y:S02]  /*68d0*/  SEL R0, RZ, 0xffffffff, P2 ;  /* 0xffffffffff007807 */ /* 0x000fe40001000000 */
[----:B------:R-:W-:-:S04]  /*68e0*/  LOP3.LUT P2, RZ, R94, 0xff, RZ, 0xc0, !PT ;  /* 0x000000ff5eff7812 */ /* 0x000fc8000784c0ff */
[----:B------:R-:W-:-:S04]  /*68f0*/  @P3 SEL R0, R2, R0, !P2 ;  /* 0x0000000002003207 */ /* 0x000fc80005000000 */
[----:B------:R-:W-:-:S04]  /*6900*/  LOP3.LUT R0, R0, 0x1, RZ, 0xc0, !PT ;  /* 0x0000000100007812 */ /* 0x000fc800078ec0ff */
[----:B------:R-:W-:-:S04]  /*6910*/  ISETP.NE.U32.AND P2, PT, R0, 0x1, PT ;  /* 0x000000010000780c */ /* 0x000fc80003f45070 */
[----:B------:R-:W-:Y:S02]  /*6920*/  P2R R116, PR, RZ, 0x4 ;  /* 0x00000004ff747803 */ /* 0x000fe40000000000 */
[----:B-1----:R-:W-:Y:S02]  /*6930*/  @!P4 SEL R104, RZ, 0x1, !P1 ;  /* 0x00000001ff68c807 */ /* 0x002fe40004800000 */
[----:B---3--:R-:W-:-:S07]  /*6940*/  SEL R97, RZ, 0x1, !P0 ;  /* 0x00000001ff617807 */ /* 0x008fce0004000000 */
.L_x_139:
[----:B------:R-:W-:Y:S01]  /*6950*/  ISETP.NE.AND P0, PT, R118, RZ, PT ;  /* 0x000000ff7600720c */ /* 0x000fe20003f05270 */
[----:B------:R-:W-:Y:S05]  /*6960*/  YIELD ;  /* 0x0000000000007946 */ /* 0x000fea0003800000 */
[----:B------:R-:W-:Y:S07]  /*6970*/  BSSY B1, `(.L_x_124) ;  /* 0x000002b000017945 */ /* 0x000fee0003800000 */
[----:B-1----:R-:W-:Y:S05]  /*6980*/  @P0 BRA `(.L_x_125) ;  /* 0x0000000000a40947 */ /* 0x002fea0003800000 */
[----:B------:R-:W-:Y:S01]  /*6990*/  ISETP.NE.AND P2, PT, R116, RZ, PT ;  /* 0x000000ff7400720c */ /* 0x000fe20003f45270 */
[----:B------:R-:W-:Y:S01]  /*69a0*/  BSSY B0, `(.L_x_126) ;  /* 0x000000f000007945 */ /* 0x000fe20003800000 */
[----:B------:R-:W-:Y:S02]  /*69b0*/  LOP3.LUT P1, RZ, R113, 0x80, RZ, 0xc0, !PT ;  /* 0x0000008071ff7812 */ /* 0x000fe4000782c0ff */
[----:B------:R-:W-:Y:S09]  /*69c0*/  PLOP3.LUT P0, PT, PT, PT, PT, 0x8, 0x80 ;  /* 0x000000000080781c */ /* 0x000ff20003f0e170 */
[----:B------:R-:W-:Y:S01]  /*69d0*/  @P2 IMAD R4, R109, 0x1000, R112 ;  /* 0x000010006d042824 */ /* 0x000fe200078e0270 */
[----:B------:R-:W-:Y:S02]  /*69e0*/  @P2 PLOP3.LUT P0, PT, P1, PT, PT, 0x80, 0x8 ;  /* 0x000000000008281c */ /* 0x000fe40000f0f070 */
[----:B------:R-:W-:Y:S01]  /*69f0*/  ISETP.NE.AND P1, PT, R104, RZ, PT ;  /* 0x000000ff6800720c */ /* 0x000fe20003f25270 */
[----:B------:R-:W-:Y:S04]  /*6a00*/  @P2 VIADD R3, R4, UR41 ;  /* 0x0000002904032c36 */ /* 0x000fe80008000000 */
[C---:B------:R-:W-:Y:S02]  /*6a10*/  @P2 VIADD R0, R3.reuse, 0x300 ;  /* 0x0000030003002836 */ /* 0x040fe40000000000 */
[----:B------:R-:W-:Y:S04]  /*6a20*/  @P2 VIADD R3, R3, 0x310 ;  /* 0x0000031003032836 */ /* 0x000fe80000000000 */
[----:B------:R-:W-:Y:S02]  /*6a30*/  @P0 VIADD R3, R0, 0xfffffff0 ;  /* 0xfffffff000030836 */ /* 0x000fe40000000000 */
[----:B------:R-:W-:Y:S05]  /*6a40*/  @P1 BRA `(.L_x_127) ;  /* 0x0000000000101947 */ /* 0x000fea0003800000 */
[----:B------:R-:W-:Y:S02]  /*6a50*/  LEA R2, R109, UR41, 0x3 ;  /* 0x000000296d027c11 */ /* 0x000fe4000f8e18ff */
[----:B------:R-:W-:Y:S04]  /*6a60*/  SHF.L.U32 R0, R108, 0x1f, RZ ;  /* 0x0000001f6c007819 */ /* 0x000fe800000006ff */
[----:B------:R-:W1:Y:S02]  /*6a70*/  SYNCS.PHASECHK.TRANS64.TRYWAIT P0, [R2+URZ+0x100], R0 ;  /* 0x00010000020075a7 */ /* 0x000e6400080011ff */
[----:B-1----:R-:W-:Y:S05]  /*6a80*/  @!P0 BRA `(.L_x_128) ;  /* 0x0000005000d48947 */ /* 0x002fea0003800000 */
.L_x_127:
[----:B------:R-:W-:Y:S05]  /*6a90*/  BSYNC B0 ;  /* 0x0000000000007941 */ /* 0x000fea0003800000 */
.L_x_126:
[----:B------:R-:W-:Y:S01]  /*6aa0*/  ISETP.NE.AND P0, PT, R116, RZ, PT ;  /* 0x000000ff7400720c */ /* 0x000fe20003f05270 */
[----:B-1----:R-:W-:Y:S01]  /*6ab0*/  IMAD.U32 R0, RZ, RZ, UR37 ;  /* 0x00000025ff007e24 */ /* 0x002fe2000f8e00ff */
[C---:B------:R-:W-:Y:S01]  /*6ac0*/  LEA R2, R102.reuse, UR41, 0x3 ;  /* 0x0000002966027c11 */ /* 0x040fe2000f8e18ff */
[----:B------:R-:W-:Y:S02]  /*6ad0*/  VIADD R102, R102, 0x1 ;  /* 0x0000000166667836 */ /* 0x000fe40000000000 */
[----:B------:R-:W-:Y:S02]  /*6ae0*/  VIADD R109, R109, 0x1 ;  /* 0x000000016d6d7836 */ /* 0x000fe40000000000 */
[----:B------:R-:W-:Y:S01]  /*6af0*/  VIADD R2, R2, 0x120 ;  /* 0x0000012002027836 */ /* 0x000fe20000000000 */
[----:B------:R-:W-:Y:S04]  /*6b00*/  ISETP.NE.AND P1, PT, R102, 0x4, PT ;  /* 0x000000046600780c */ /* 0x000fe80003f25270 */
[----:B------:R-:W-:Y:S01]  /*6b10*/  PRMT R0, R0, 0x654, R2 ;  /* 0x0000065400007816 */ /* 0x000fe20000000002 */
[----:B------:R1:W2:Y:S01]  /*6b20*/  @P0 LDS.128 R84, [R4+UR41+0x300] ;  /* 0x0003002904540984 */ /* 0x0002a20008000c00 */
[----:B------:R-:W-:Y:S02]  /*6b30*/  SEL R2, RZ, 0x1, P1 ;  /* 0x00000001ff027807 */ /* 0x000fe40000800000 */
[----:B------:R-:W-:Y:S02]  /*6b40*/  SEL R102, R102, RZ, P1 ;  /* 0x000000ff66667207 */ /* 0x000fe40000800000 */
[----:B------:R-:W-:Y:S01]  /*6b50*/  LOP3.LUT R103, R103, R2, RZ, 0x3c, !PT ;  /* 0x0000000267677212 */ /* 0x000fe200078e3cff */
[----:B------:R1:W3:Y:S01]  /*6b60*/  @P0 LDS.128 R88, [R3] ;  /* 0x0000000003580984 */ /* 0x0002e20000000c00 */
[C---:B------:R-:W-:Y:S01]  /*6b70*/  ISETP.NE.AND P0, PT, R109.reuse, 0x4, PT ;  /* 0x000000046d00780c */ /* 0x040fe20003f05270 */
[----:B------:R-:W-:Y:S01]  /*6b80*/  @!PT LDS RZ, [RZ] ;  /* 0x00000000fffff984 */ /* 0x000fe20000000800 */
[----:B------:R-:W-:Y:S01]  /*6b90*/  @!PT LDS RZ, [RZ] ;  /* 0x00000000fffff984 */ /* 0x000fe20000000800 */
[----:B------:R-:W-:Y:S01]  /*6ba0*/  @!PT LDS RZ, [RZ] ;  /* 0x00000000fffff984 */ /* 0x000fe20000000800 */
[----:B------:R-:W-:Y:S01]  /*6bb0*/  @!PT LDS RZ, [RZ] ;  /* 0x00000000fffff984 */ /* 0x000fe20000000800 */
[----:B------:R4:W-:Y:S06]  /*6bc0*/  MEMBAR.ALL.CTA ;  /* 0x0000000000007992 */ /* 0x0009ec0000008000 */
[----:B----4-:R-:W4:Y:S01]  /*6bd0*/  FENCE.VIEW.ASYNC.S ;  /* 0x00000000000073c6 */ /* 0x010f220000000000 */
[----:B------:R-:W-:Y:S01]  /*6be0*/  SEL R109, R109, RZ, P0 ;  /* 0x000000ff6d6d7207 */ /* 0x000fe20000000000 */
[----:B----4-:R4:W-:Y:S02]  /*6bf0*/  SYNCS.ARRIVE.TRANS64.RED.A1T0 RZ, [R0+URZ], RZ ;  /* 0x000000ff00ff79a7 */ /* 0x0109e400081004ff */
[----:B----4-:R-:W-:Y:S04]  /*6c00*/  SEL R0, RZ, 0x1, P0 ;  /* 0x00000001ff007807 */ /* 0x010fe80000000000 */
[----:B-12---:R-:W-:Y:S02]  /*6c10*/  LOP3.LUT R108, R108, R0, RZ, 0x3c, !PT ;  /* 0x000000006c6c7212 */ /* 0x006fe400078e3cff */
.L_x_125:
[----:B------:R-:W-:Y:S05]  /*6c20*/  BSYNC B1 ;  /* 0x0000000000017941 */ /* 0x000fea0003800000 */
.L_x_124:
[C---:B------:R-:W-:Y:S01]  /*6c30*/  LOP3.LUT P1, RZ, R68.reuse, R97, RZ, 0xfc, !PT ;  /* 0x0000006144ff7212 */ /* 0x040fe2000782fcff */
[----:B------:R-:W-:Y:S01]  /*6c40*/  IMAD.SHL.U32 R66, R68, 0x20, RZ ;  /* 0x0000002044427824 */ /* 0x000fe200078e00ff */
[----:B------:R-:W-:Y:S01]  /*6c50*/  LEA R95, R69, UR41, 0x3 ;  /* 0x00000029455f7c11 */ /* 0x000fe2000f8e18ff */
[----:B------:R-:W-:Y:S02]  /*6c60*/  BSSY B0, `(.L_x_129) ;  /* 0x0000009000007945 */ /* 0x000fe40003800000 */
[----:B------:R-:W-:Y:S05]  /*6c70*/  IMAD.IADD R2, R67, 0x1, R66 ;  /* 0x0000000143027824 */ /* 0x000fea00078e0242 */
[----:B------:R-:W-:Y:S04]  /*6c80*/  SHF.R.U32.HI R0, RZ, 0x15, R2 ;  /* 0x00000015ff007819 */ /* 0x000fe80000011602 */
[----:B------:R-:W-:Y:S01]  /*6c90*/  LOP3.LUT P0, RZ, R0, 0x3, R115, 0x48, !PT ;  /* 0x0000000300ff7812 */ /* 0x000fe20007804873 */
[----:B------:R-:W-:Y:S01]  /*6ca0*/  @!UPT UIADD3 URZ, UPT, UPT, URZ, URZ, URZ ;  /* 0x000000fffffff290 */ /* 0x000fe2000fffe0ff */
[----:B------:R-:W-:Y:S11]  /*6cb0*/  @P1 BRA `(.L_x_130) ;  /* 0x00000000000c1947 */ /* 0x000ff60003800000 */
[----:B------:R-:W-:Y:S04]  /*6cc0*/  SHF.L.U32 R0, R111, 0x1f, RZ ;  /* 0x0000001f6f007819 */ /* 0x000fe800000006ff */
[----:B------:R-:W1:Y:S02]  /*6cd0*/  SYNCS.PHASECHK.TRANS64.TRYWAIT P1, [R95+URZ+0x170], R0 ;  /* 0x000170005f0075a7 */ /* 0x000e6400080211ff */
[----:B-1----:R-:W-:Y:S05]  /*6ce0*/  @!P1 BRA `(.L_x_131) ;  /* 0x0000005000509947 */ /* 0x002fea0003800000 */
.L_x_130:
[----:B------:R-:W-:Y:S05]  /*6cf0*/  BSYNC B0 ;  /* 0x0000000000007941 */ /* 0x000fea0003800000 */
.L_x_129:
[----:B------:R-:W-:Y:S05]  /*6d00*/  @!P0 BRA `(.L_x_132) ;  /* 0x0000000000408947 */ /* 0x000fea0003800000 */
[----:B------:R-:W2:Y:S01]  /*6d10*/  LDCU.64 UR8, c[0x4][0x78] ;  /* 0x01000f00ff0877ac */ /* 0x000ea20008000a00 */
[----:B------:R-:W-:Y:S01]  /*6d20*/  MOV R15, 0x0 ;  /* 0x00000000000f7802 */ /* 0x000fe20000000f00 */
[----:B------:R-:W-:Y:S02]  /*6d30*/  HFMA2 R12, -RZ, RZ, 0, 5.9604644775390625e-08 ;  /* 0x00000001ff0c7431 */ /* 0x000fe400000001ff */
[----:B------:R-:W-:Y:S02]  /*6d40*/  IMAD.MOV.U32 R8, RZ, RZ, 0x192 ;  /* 0x00000192ff087424 */ /* 0x000fe400078e00ff */
[----:B------:R-:W-:Y:S01]  /*6d50*/  IMAD.MOV.U32 R13, RZ, RZ, RZ ;  /* 0x000000ffff0d7224 */ /* 0x000fe200078e00ff */
[----:B------:R-:W4:Y:S01]  /*6d60*/  LDCU.64 UR6, c[0x4][0x80] ;  /* 0x01001000ff0677ac */ /* 0x000f220008000a00 */
[----:B------:R-:W1:Y:S01]  /*6d70*/  LDC.64 R14, c[0x4][R15] ;  /* 0x010000000f0e7b82 */ /* 0x000e620000000a00 */
[----:B------:R-:W5:Y:S01]  /*6d80*/  LDCU.64 UR4, c[0x4][0x18] ;  /* 0x01000300ff0477ac */ /* 0x000f620008000a00 */
[----:B--2---:R-:W-:Y:S01]  /*6d90*/  MOV R5, UR9 ;  /* 0x0000000900057c02 */ /* 0x004fe20008000f00 */
[----:B------:R-:W-:Y:S01]  /*6da0*/  IMAD.U32 R4, RZ, RZ, UR8 ;  /* 0x00000008ff047e24 */ /* 0x000fe2000f8e00ff */
[----:B----4-:R-:W-:Y:S01]  /*6db0*/  MOV R7, UR7 ;  /* 0x0000000700077c02 */ /* 0x010fe20008000f00 */
[----:B------:R-:W-:Y:S01]  /*6dc0*/  IMAD.U32 R6, RZ, RZ, UR6 ;  /* 0x00000006ff067e24 */ /* 0x000fe2000f8e00ff */
[----:B-----5:R-:W-:Y:S01]  /*6dd0*/  MOV R11, UR5 ;  /* 0x00000005000b7c02 */ /* 0x020fe20008000f00 */
[----:B------:R-:W-:Y:S02]  /*6de0*/  IMAD.U32 R10, RZ, RZ, UR4 ;  /* 0x00000004ff0a7e24 */ /* 0x000fe4000f8e00ff */
[----:B------:R-:W-:Y:S07]  /*6df0*/  LEPC R20, `(.L_x_132) ;  /* 0x000000001014794e */ /* 0x000fee0000000000 */
[----:B-1-3--:R-:W-:Y:S05]  /*6e00*/  CALL.ABS.NOINC R14 ;  /* 0x000000000e007343 */ /* 0x00afea0003c00000 */
.L_x_132:
[----:B------:R-:W-:Y:S01]  /*6e10*/  ISETP.NE.AND P2, PT, R68, 0x3, PT ;  /* 0x000000034400780c */ /* 0x000fe20003f45270 */
[----:B------:R-:W-:Y:S05]  /*6e20*/  WARPSYNC.ALL ;  /* 0x0000000000007948 */ /* 0x000fea0003800000 */
[----:B------:R-:W-:Y:S01]  /*6e30*/  R2UR UR4, R2 ;  /* 0x00000000020472ca */ /* 0x000fe200000e0000 */
[----:B------:R-:W-:Y:S01]  /*6e40*/  USHF.L.U32 UR8, UR42, 0xc, URZ ;  /* 0x0000000c2a087899 */ /* 0x000fe200080006ff */
[-C--:B------:R-:W-:Y:S01]  /*6e50*/  F2FP.F16.E4M3.UNPACK_B R4, R84.reuse ;  /* 0x00000054ff04723e */ /* 0x080fe200020006ff */
[----:B------:R-:W-:Y:S01]  /*6e60*/  HFMA2 R77, -RZ, RZ, 0.8349609375, 5.424022674560546875e-06 ;  /* 0x3aae005bff4d7431 */ /* 0x000fe200000001ff */
[-C--:B-1----:R-:W-:Y:S01]  /*6e70*/  F2FP.F16.E4M3.UNPACK_B R0, R85.reuse ;  /* 0x00000055ff00723e */ /* 0x082fe200020006ff */
[----:B------:R-:W-:Y:S01]  /*6e80*/  HFMA2 R76, -RZ, RZ, 1.28515625, -179.25 ;  /* 0x3d24d99aff4c7431 */ /* 0x000fe200000001ff */
[----:B------:R-:W-:Y:S01]  /*6e90*/  F2FP.F16.E4M3.UNPACK_B R2, R85.H1 ;  /* 0x00000055ff02723e */ /* 0x000fe200030006ff */
[----:B------:R-:W-:Y:S01]  /*6ea0*/  HADD2.F32 R36, -RZ, R4.H0_H0 ;  /* 0x20000004ff247230 */ /* 0x000fe20000004100 */
[----:B------:R-:W-:Y:S01]  /*6eb0*/  F2FP.F16.E4M3.UNPACK_B R3, R84.H1 ;  /* 0x00000054ff03723e */ /* 0x000fe200030006ff */
[--C-:B------:R-:W-:Y:S01]  /*6ec0*/  HADD2.F32 R40, -RZ, R0.reuse.H0_H0 ;  /* 0x20000000ff287230 */ /* 0x100fe20000004100 */
[----:B------:R-:W-:Y:S01]  /*6ed0*/  MOV R83, 0x38eb4c3a ;  /* 0x38eb4c3a00537802 */ /* 0x000fe20000000f00 */
[----:B------:R-:W-:Y:S01]  /*6ee0*/  HADD2.F32 R41, -RZ, R0.H1_H1 ;  /* 0x30000000ff297230 */ /* 0x000fe20000004100 */
[----:B------:R-:W-:Y:S01]  /*6ef0*/  F2FP.F16.E4M3.UNPACK_B R0, R86 ;  /* 0x00000056ff00723e */ /* 0x000fe200020006ff */
[----:B------:R-:W-:Y:S01]  /*6f00*/  HADD2.F32 R37, -RZ, R4.H1_H1 ;  /* 0x30000004ff257230 */ /* 0x000fe20000004100 */
[----:B------:R-:W-:Y:S01]  /*6f10*/  MOV R75, 0x3e235519 ;  /* 0x3e235519004b7802 */ /* 0x000fe20000000f00 */
[----:B------:R-:W1:Y:S01]  /*6f20*/  LDTM.x32 R4, tmem[UR4] ;  /* 0x00000004000479ee */ /* 0x000e6200082c0000 */
[----:B------:R-:W-:Y:S01]  /*6f30*/  LOP3.LUT P6, RZ, R113, 0x80, RZ, 0xc0, !PT ;  /* 0x0000008071ff7812 */ /* 0x000fe200078cc0ff */
[--C-:B------:R-:W-:Y:S01]  /*6f40*/  HADD2.F32 R44, -RZ, R0.reuse.H0_H0 ;  /* 0x20000000ff2c7230 */ /* 0x100fe20000004100 */
[----:B------:R-:W-:Y:S01]  /*6f50*/  @!P2 IADD3 R95, PT, PT, R95, 0x190, RZ ;  /* 0x000001905f5fa810 */ /* 0x000fe20007ffe0ff */
[----:B------:R-:W-:Y:S01]  /*6f60*/  HADD2.F32 R45, -RZ, R0.H1_H1 ;  /* 0x30000000ff2d7230 */ /* 0x000fe20000004100 */
[-C--:B------:R-:W-:Y:S01]  /*6f70*/  F2FP.F16.E4M3.UNPACK_B R0, R87.reuse.H1 ;  /* 0x00000057ff00723e */ /* 0x080fe200030006ff */
[--C-:B------:R-:W-:Y:S01]  /*6f80*/  HADD2.F32 R43, -RZ, R2.reuse.H1_H1 ;  /* 0x30000002ff2b7230 */ /* 0x100fe20000004100 */
[----:B------:R-:W-:Y:S01]  /*6f90*/  @!P2 LOP3.LUT R95, R95, 0xfefffff8, RZ, 0xc0, !PT ;  /* 0xfefffff85f5fa812 */ /* 0x000fe200078ec0ff */
[----:B------:R-:W-:Y:S01]  /*6fa0*/  HADD2.F32 R42, -RZ, R2.H0_H0 ;  /* 0x20000002ff2a7230 */ /* 0x000fe20000004100 */
[----:B------:R-:W-:Y:S01]  /*6fb0*/  F2FP.F16.E4M3.UNPACK_B R2, R87 ;  /* 0x00000057ff02723e */ /* 0x000fe200020006ff */
[--C-:B------:R-:W-:Y:S01]  /*6fc0*/  HADD2.F32 R50, -RZ, R0.reuse.H0_H0 ;  /* 0x20000000ff327230 */ /* 0x100fe20000004100 */
[----:B------:R-:W-:Y:S01]  /*6fd0*/  @!P2 NOP ;  /* 0x000000000000a918 */ /* 0x000fe20000000000 */
[----:B------:R-:W-:Y:S01]  /*6fe0*/  HADD2.F32 R51, -RZ, R0.H1_H1 ;  /* 0x30000000ff337230 */ /* 0x000fe20000004100 */
[----:B---3--:R-:W-:Y:S01]  /*6ff0*/  F2FP.F16.E4M3.UNPACK_B R0, R89 ;  /* 0x00000059ff00723e */ /* 0x008fe200020006ff */
[--C-:B------:R-:W-:Y:S01]  /*7000*/  HADD2.F32 R49, -RZ, R2.reuse.H1_H1 ;  /* 0x30000002ff317230 */ /* 0x100fe20000004100 */
[----:B-1----:R1:W-:Y:S01]  /*7010*/  @!P2 SYNCS.ARRIVE.TRANS64.RED.A1T0 RZ, [R95+URZ], RZ ;  /* 0x000000ff5fffa9a7 */ /* 0x0023e200081004ff */
[----:B------:R-:W-:Y:S01]  /*7020*/  HADD2.F32 R48, -RZ, R2.H0_H0 ;  /* 0x20000002ff307230 */ /* 0x000fe20000004100 */
[----:B------:R-:W-:Y:S01]  /*7030*/  F2FP.F16.E4M3.UNPACK_B R2, R88 ;  /* 0x00000058ff02723e */ /* 0x000fe200020006ff */
[--C-:B------:R-:W-:Y:S01]  /*7040*/  HADD2.F32 R39, -RZ, R3.reuse.H1_H1 ;  /* 0x30000003ff277230 */ /* 0x100fe20000004100 */
[----:B------:R-:W-:Y:S01]  /*7050*/  BSSY.RECONVERGENT B0, `(.L_x_133) ;  /* 0x00003bd000007945 */ /* 0x000fe20003800200 */
[----:B------:R-:W-:Y:S01]  /*7060*/  HADD2.F32 R38, -RZ, R3.H0_H0 ;  /* 0x20000003ff267230 */ /* 0x000fe20000004100 */
[----:B------:R-:W-:Y:S01]  /*7070*/  F2FP.F16.E4M3.UNPACK_B R3, R86.H1 ;  /* 0x00000056ff03723e */ /* 0x000fe200030006ff */
[--C-:B------:R-:W-:Y:S02]  /*7080*/  HADD2.F32 R56, -RZ, R0.reuse.H0_H0 ;  /* 0x20000000ff387230 */ /* 0x100fe40000004100 */
[----:B------:R-:W-:Y:S01]  /*7090*/  HADD2.F32 R57, -RZ, R0.H1_H1 ;  /* 0x30000000ff397230 */ /* 0x000fe20000004100 */
[----:B------:R-:W-:Y:S01]  /*70a0*/  F2FP.F16.E4M3.UNPACK_B R0, R90 ;  /* 0x0000005aff00723e */ /* 0x000fe200020006ff */
[--C-:B------:R-:W-:Y:S02]  /*70b0*/  HADD2.F32 R52, -RZ, R2.reuse.H0_H0 ;  /* 0x20000002ff347230 */ /* 0x100fe40000004100 */
[C---:B------:R-:W-:Y:S01]  /*70c0*/  FMUL R7, R71.reuse, R7 ;  /* 0x0000000747077220 */ /* 0x040fe20000400000 */
[----:B------:R-:W-:Y:S01]  /*70d0*/  HADD2.F32 R53, -RZ, R2.H1_H1 ;  /* 0x30000002ff357230 */ /* 0x000fe20000004100 */
[----:B------:R-:W-:Y:S01]  /*70e0*/  F2FP.F16.E4M3.UNPACK_B R2, R89.H1 ;  /* 0x00000059ff02723e */ /* 0x000fe200030006ff */
        /* <DEDUP_REMOVED lines=18> */
[----:B------:R-:W-:Y:S02]  /*7210*/  HADD2.F32 R74, -RZ, R0.H1_H1 ;  /* 0x30000000ff4a7230 */ /* 0x000fe40000004100 */
[C---:B------:R-:W-:Y:S01]  /*7220*/  FMUL R0, R71.reuse, R4 ;  /* 0x0000000447007220 */ /* 0x040fe20000400000 */
[--C-:B------:R-:W-:Y:S02]  /*7230*/  HADD2.F32 R64, -RZ, R2.reuse.H0_H0 ;  /* 0x20000002ff407230 */ /* 0x100fe40000004100 */
[C---:B------:R-:W-:Y:S01]  /*7240*/  FMUL R4, R71.reuse, R8 ;  /* 0x0000000847047220 */ /* 0x040fe20000400000 */
[----:B------:R-:W-:Y:S02]  /*7250*/  HADD2.F32 R72, -RZ, R2.H1_H1 ;  /* 0x30000002ff487230 */ /* 0x000fe40000004100 */
[C---:B------:R-:W-:Y:S01]  /*7260*/  FMUL R2, R71.reuse, R5 ;  /* 0x0000000547027220 */ /* 0x040fe20000400000 */
[--C-:B------:R-:W-:Y:S02]  /*7270*/  HADD2.F32 R62, -RZ, R3.reuse.H0_H0 ;  /* 0x20000003ff3e7230 */ /* 0x100fe40000004100 */
[C---:B------:R-:W-:Y:S01]  /*7280*/  FFMA R0, R82.reuse, R36, R0 ;  /* 0x0000002452007223 */ /* 0x040fe20000000000 */
[----:B------:R-:W-:Y:S02]  /*7290*/  HADD2.F32 R63, -RZ, R3.H1_H1 ;  /* 0x30000003ff3f7230 */ /* 0x000fe40000004100 */
[C---:B------:R-:W-:Y:S01]  /*72a0*/  FMUL R3, R71.reuse, R6 ;  /* 0x0000000647037220 */ /* 0x040fe20000400000 */
[C---:B------:R-:W-:Y:S01]  /*72b0*/  FFMA R2, R82.reuse, R37, R2 ;  /* 0x0000002552027223 */ /* 0x040fe20000000002 */
[C---:B------:R-:W-:Y:S01]  /*72c0*/  FMUL R5, R71.reuse, R9 ;  /* 0x0000000947057220 */ /* 0x040fe20000400000 */
[C---:B------:R-:W-:Y:S01]  /*72d0*/  FMUL R6, R71.reuse, R10 ;  /* 0x0000000a47067220 */ /* 0x040fe20000400000 */
[C---:B------:R-:W-:Y:S01]  /*72e0*/  FFMA R3, R82.reuse, R38, R3 ;  /* 0x0000002652037223 */ /* 0x040fe20000000003 */
[C---:B------:R-:W-:Y:S01]  /*72f0*/  FFMA R7, R82.reuse, R39, R7 ;  /* 0x0000002752077223 */ /* 0x040fe20000000007 */
[C---:B------:R-:W-:Y:S01]  /*7300*/  FMUL R8, R71.reuse, R12 ;  /* 0x0000000c47087220 */ /* 0x040fe20000400000 */
[C---:B------:R-:W-:Y:S01]  /*7310*/  FFMA R4, R82.reuse, R40, R4 ;  /* 0x0000002852047223 */ /* 0x040fe20000000004 */
[C---:B------:R-:W-:Y:S01]  /*7320*/  FMUL R9, R71.reuse, R13 ;  /* 0x0000000d47097220 */ /* 0x040fe20000400000 */
[C---:B------:R-:W-:Y:S01]  /*7330*/  FFMA R5, R82.reuse, R41, R5 ;  /* 0x0000002952057223 */ /* 0x040fe20000000005 */
[C---:B------:R-:W-:Y:S01]  /*7340*/  FMUL R10, R71.reuse, R14 ;  /* 0x0000000e470a7220 */ /* 0x040fe20000400000 */
[C---:B------:R-:W-:Y:S01]  /*7350*/  FFMA R6, R82.reuse, R42, R6 ;  /* 0x0000002a52067223 */ /* 0x040fe20000000006 */
        /* <DEDUP_REMOVED lines=22> */
[----:B------:R-:W-:Y:S01]  /*74c0*/  FFMA R20, R82, R56, R20 ;  /* 0x0000003852147223 */ /* 0x000fe20000000014 */
[C---:B------:R-:W-:Y:S01]  /*74d0*/  FMUL R24, R71.reuse, R28 ;  /* 0x0000001c47187220 */ /* 0x040fe20000400000 */
[----:B------:R-:W-:Y:S01]  /*74e0*/  FMUL R37, R0, 0.70710676908493041992 ;  /* 0x3f3504f300257820 */ /* 0x000fe20000400000 */
[C---:B------:R-:W-:Y:S01]  /*74f0*/  FFMA R21, R82.reuse, R57, R21 ;  /* 0x0000003952157223 */ /* 0x040fe20000000015 */
[C---:B------:R-:W-:Y:S01]  /*7500*/  FMUL R25, R71.reuse, R29 ;  /* 0x0000001d47197220 */ /* 0x040fe20000400000 */
[C---:B------:R-:W-:Y:S01]  /*7510*/  FFMA R22, R82.reuse, R58, R22 ;  /* 0x0000003a52167223 */ /* 0x040fe20000000016 */
[----:B------:R-:W-:Y:S01]  /*7520*/  FMUL R26, R71, R30 ;  /* 0x0000001e471a7220 */ /* 0x000fe20000400000 */
[----:B------:R-:W-:Y:S01]  /*7530*/  FSETP.GE.AND P0, PT, |R37|, 1.0029599666595458984, PT ;  /* 0x3f8060fe2500780b */ /* 0x000fe20003f06200 */
[C---:B------:R-:W-:Y:S01]  /*7540*/  FMUL R28, R71.reuse, R32 ;  /* 0x00000020471c7220 */ /* 0x040fe20000400000 */
[C---:B------:R-:W-:Y:S01]  /*7550*/  FFMA R27, R82.reuse, R59, R27 ;  /* 0x0000003b521b7223 */ /* 0x040fe2000000001b */
[----:B------:R-:W-:Y:S01]  /*7560*/  FMUL R31, R71, R31 ;  /* 0x0000001f471f7220 */ /* 0x000fe20000400000 */
[C---:B------:R-:W-:Y:S01]  /*7570*/  FFMA R24, R82.reuse, R60, R24 ;  /* 0x0000003c52187223 */ /* 0x040fe20000000018 */
[----:B------:R-:W-:Y:S01]  /*7580*/  FMUL R32, R37, R37 ;  /* 0x0000002525207220 */ /* 0x000fe20000400000 */
[C---:B------:R-:W-:Y:S01]  /*7590*/  FFMA R25, R82.reuse, R61, R25 ;  /* 0x0000003d52197223 */ /* 0x040fe20000000019 */
[----:B------:R-:W-:Y:S01]  /*75a0*/  FMUL R29, R71, R33 ;  /* 0x00000021471d7220 */ /* 0x000fe20000400000 */
[C---:B------:R-:W-:Y:S01]  /*75b0*/  FFMA R26, R82.reuse, R62, R26 ;  /* 0x0000003e521a7223 */ /* 0x040fe2000000001a */
[C---:B------:R-:W-:Y:S01]  /*75c0*/  FFMA R31, R82.reuse, R63, R31 ;  /* 0x0000003f521f7223 */ /* 0x040fe2000000001f */
[----:B------:R-:W-:Y:S01]  /*75d0*/  FSEL R36, |R37|, R32, P0 ;  /* 0x0000002025247208 */ /* 0x000fe20000000200 */
[C---:B------:R-:W-:Y:S01]  /*75e0*/  FFMA R28, R82.reuse, R64, R28 ;  /* 0x00000040521c7223 */ /* 0x040fe2000000001c */
[----:B------:R-:W-:Y:S01]  /*75f0*/  FSEL R32, -R77, -0.00082130916416645050049, P0 ;  /* 0xba574d204d207808 */ /* 0x000fe20000000100 */
[----:B------:R-:W-:Y:S01]  /*7600*/  FFMA R29, R82, R72, R29 ;  /* 0x00000048521d7223 */ /* 0x000fe2000000001d */
[----:B------:R-:W-:Y:S01]  /*7610*/  MOV R72, 0x3c09919f ;  /* 0x3c09919f00487802 */ /* 0x000fe20000000f00 */
[----:B------:R-:W-:Y:S01]  /*7620*/  FMUL R30, R71, R34 ;  /* 0x00000022471e7220 */ /* 0x000fe20000400000 */
[----:B------:R-:W-:Y:S01]  /*7630*/  FSEL R34, R83, 8.4834944573231041431e-05, P0 ;  /* 0x38b1e96a53227808 */ /* 0x000fe20000000000 */
[----:B------:R-:W-:Y:S01]  /*7640*/  FMUL R35, R71, R35 ;  /* 0x0000002347237220 */ /* 0x000fe20000400000 */
[----:B------:R-:W-:Y:S01]  /*7650*/  FSEL R33, R72, 0.0052134888246655464172, P0 ;  /* 0x3baad5ea48217808 */ /* 0x000fe20000000000 */
[C---:B------:R-:W-:Y:S01]  /*7660*/  FFMA R30, R82.reuse, R73, R30 ;  /* 0x00000049521e7223 */ /* 0x040fe2000000001e */
[----:B------:R-:W-:Y:S01]  /*7670*/  MOV R73, 0x3f210a14 ;  /* 0x3f210a1400497802 */ /* 0x000fe20000000f00 */
[----:B------:R-:W-:Y:S01]  /*7680*/  FFMA R35, R82, R74, R35 ;  /* 0x0000004a52237223 */ /* 0x000fe20000000023 */
[-C--:B------:R-:W-:Y:S01]  /*7690*/  FFMA R32, R34, R36.reuse, R32 ;  /* 0x0000002422207223 */ /* 0x080fe20000000020 */
[----:B------:R-:W-:Y:S01]  /*76a0*/  FSEL R34, -R76, -0.026868773624300956726, P0 ;  /* 0xbcdc1be74c227808 */ /* 0x000fe20000000100 */
[----:B------:R-:W-:Y:S02]  /*76b0*/  HFMA2 R74, -RZ, RZ, 1.8525390625, -0.310791015625 ;  /* 0x3f69b4f9ff4a7431 */ /* 0x000fe400000001ff */
[----:B------:R-:W-:Y:S01]  /*76c0*/  FMUL R38, R2, 0.70710676908493041992 ;  /* 0x3f3504f302267820 */ /* 0x000fe20000400000 */
[-C--:B------:R-:W-:Y:S01]  /*76d0*/  FFMA R33, R32, R36.reuse, R33 ;  /* 0x0000002420217223 */ /* 0x080fe20000000021 */
[----:B------:R-:W-:Y:S01]  /*76e0*/  FSEL R32, R75, 0.11284004896879196167, P0 ;  /* 0x3de718af4b207808 */ /* 0x000fe20000000000 */
[----:B------:R-:W-:Y:S02]  /*76f0*/  FMUL R121, R0, 0.5 ;  /* 0x3f00000000797820 */ /* 0x000fe40000400000 */
[----:B------:R-:W-:Y:S01]  /*7700*/  FSETP.GE.AND P1, PT, |R38|, 1.0029599666595458984, PT ;  /* 0x3f8060fe2600780b */ /* 0x000fe20003f26200 */
[-C--:B------:R-:W-:Y:S01]  /*7710*/  FFMA R34, R33, R36.reuse, R34 ;  /* 0x0000002421227223 */ /* 0x080fe20000000022 */
[----:B------:R-:W-:Y:S03]  /*7720*/  FSEL R33, R74, -0.37612664699554443359, P0 ;  /* 0xbec093ac4a217808 */ /* 0x000fe60000000000 */
[-C--:B------:R-:W-:Y:S01]  /*7730*/  FFMA R32, R34, R36.reuse, R32 ;  /* 0x0000002422207223 */ /* 0x080fe20000000020 */
[----:B------:R-:W-:Y:S03]  /*7740*/  FSEL R34, R73, 0.12837915122509002686, P0 ;  /* 0x3e0375d349227808 */ /* 0x000fe60000000000 */
[-C--:B------:R-:W-:Y:S01]  /*7750*/  FFMA R33, R32, R36.reuse, R33 ;  /* 0x0000002420217223 */ /* 0x080fe20000000021 */
[----:B------:R-:W-:Y:S03]  /*7760*/  FSEL R32, -R36, R37, P0 ;  /* 0x0000002524207208 */ /* 0x000fe60000000100 */
[----:B------:R-:W-:Y:S01]  /*7770*/  FFMA R34, R33, R36, R34 ;  /* 0x0000002421227223 */ /* 0x000fe20000000022 */
[----:B------:R-:W-:Y:S01]  /*7780*/  FSEL R36, R83, 8.4834944573231041431e-05, P1 ;  /* 0x38b1e96a53247808 */ /* 0x000fe20000800000 */
[----:B------:R-:W-:Y:S02]  /*7790*/  FMUL R33, R38, R38 ;  /* 0x0000002626217220 */ /* 0x000fe40000400000 */
[----:B------:R-:W-:Y:S01]  /*77a0*/  FFMA R32, R34, R32, R32 ;  /* 0x0000002022207223 */ /* 0x000fe20000000020 */
[----:B------:R-:W-:Y:S02]  /*77b0*/  FSEL R34, R72, 0.0052134888246655464172, P1 ;  /* 0x3baad5ea48227808 */ /* 0x000fe40000800000 */
[----:B------:R-:W-:Y:S01]  /*77c0*/  FSEL R40, |R38|, R33, P1 ;  /* 0x0000002126287208 */ /* 0x000fe20000800200 */
[----:B------:R-:W2:Y:S01]  /*77d0*/  @P0 MUFU.EX2 R39, R32 ;  /* 0x0000002000270308 */ /* 0x000ea20000000800 */
[----:B------:R-:W-:Y:S05]  /*77e0*/  FSEL R33, -R77, -0.00082130916416645050049, P1 ;  /* 0xba574d204d217808 */ /* 0x000fea0000800100 */
[-C--:B------:R-:W-:Y:S01]  /*77f0*/  FFMA R33, R36, R40.reuse, R33 ;  /* 0x0000002824217223 */ /* 0x080fe20000000021 */
[----:B------:R-:W-:Y:S03]  /*7800*/  FSEL R36, -R76, -0.026868773624300956726, P1 ;  /* 0xbcdc1be74c247808 */ /* 0x000fe60000800100 */
[-C--:B------:R-:W-:Y:S01]  /*7810*/  FFMA R34, R33, R40.reuse, R34 ;  /* 0x0000002821227223 */ /* 0x080fe20000000022 */
[----:B------:R-:W-:Y:S03]  /*7820*/  FSEL R33, R75, 0.11284004896879196167, P1 ;  /* 0x3de718af4b217808 */ /* 0x000fe60000800000 */
[-C--:B------:R-:W-:Y:S01]  /*7830*/  FFMA R36, R34, R40.reuse, R36 ;  /* 0x0000002822247223 */ /* 0x080fe20000000024 */
[----:B------:R-:W-:Y:S01]  /*7840*/  FSEL R34, R74, -0.37612664699554443359, P1 ;  /* 0xbec093ac4a227808 */ /* 0x000fe20000800000 */
[----:B--2---:R-:W-:Y:S02]  /*7850*/  @P0 FADD R41, -R39, 1 ;  /* 0x3f80000027290421 */ /* 0x004fe40000000100 */
[-C--:B------:R-:W-:Y:S01]  /*7860*/  FFMA R33, R36, R40.reuse, R33 ;  /* 0x0000002824217223 */ /* 0x080fe20000000021 */
[----:B------:R-:W-:Y:S01]  /*7870*/  FSEL R36, R73, 0.12837915122509002686, P1 ;  /* 0x3e0375d349247808 */ /* 0x000fe20000800000 */
[----:B------:R-:W-:Y:S01]  /*7880*/  FMUL R39, R3, 0.70710676908493041992 ;  /* 0x3f3504f303277820 */ /* 0x000fe20000400000 */
[----:B------:R-:W-:Y:S01]  /*7890*/  @P0 LOP3.LUT R32, R41, 0x80000000, R37, 0xb8, !PT ;  /* 0x8000000029200812 */ /* 0x000fe200078eb825 */
[----:B------:R-:W-:Y:S01]  /*78a0*/  FFMA R34, R33, R40, R34 ;  /* 0x0000002821227223 */ /* 0x000fe20000000022 */
[----:B------:R-:W-:Y:S01]  /*78b0*/  FSEL R33, -R40, R38, P1 ;  /* 0x0000002628217208 */ /* 0x000fe20000800100 */
[C---:B------:R-:W-:Y:S01]  /*78c0*/  FMUL R37, R39.reuse, R39 ;  /* 0x0000002727257220 */ /* 0x040fe20000400000 */
[C---:B------:R-:W-:Y:S01]  /*78d0*/  FSETP.GE.AND P0, PT, |R39|.reuse, 1.0029599666595458984, PT ;  /* 0x3f8060fe2700780b */ /* 0x040fe20003f06200 */
[----:B------:R-:W-:Y:S01]  /*78e0*/  FFMA R36, R34, R40, R36 ;  /* 0x0000002822247223 */ /* 0x000fe20000000024 */
[----:B------:R-:W-:Y:S02]  /*78f0*/  FADD R32, R32, 1 ;  /* 0x3f80000020207421 */ /* 0x000fe40000000000 */
[----:B------:R-:W-:Y:S01]  /*7900*/  FSEL R41, |R39|, R37, P0 ;  /* 0x0000002527297208 */ /* 0x000fe20000000200 */
[----:B------:R-:W-:Y:S01]  /*7910*/  FFMA R33, R36, R33, R33 ;  /* 0x0000002124217223 */ /* 0x000fe20000000021 */
[----:B------:R-:W-:Y:S01]  /*7920*/  FSEL R37, R83, 8.4834944573231041431e-05, P0 ;  /* 0x38b1e96a53257808 */ /* 0x000fe20000000000 */
[----:B------:R-:W-:Y:S01]  /*7930*/  FMUL R32, R32, R121 ;  /* 0x0000007920207220 */ /* 0x000fe20000400000 */
[----:B------:R-:W-:Y:S01]  /*7940*/  FSEL R34, -R77, -0.00082130916416645050049, P0 ;  /* 0xba574d204d227808 */ /* 0x000fe20000000100 */
[----:B------:R-:W2:Y:S01]  /*7950*/  @P1 MUFU.EX2 R40, R33 ;  /* 0x0000002100281308 */ /* 0x000ea20000000800 */
[----:B------:R-:W-:Y:S03]  /*7960*/  FSEL R36, R72, 0.0052134888246655464172, P0 ;  /* 0x3baad5ea48247808 */ /* 0x000fe60000000000 */
[-C--:B------:R-:W-:Y:S01]  /*7970*/  FFMA R34, R37, R41.reuse, R34 ;  /* 0x0000002925227223 */ /* 0x080fe20000000022 */
[----:B------:R-:W-:Y:S03]  /*7980*/  FSEL R37, -R76, -0.026868773624300956726, P0 ;  /* 0xbcdc1be74c257808 */ /* 0x000fe60000000100 */
[-C--:B------:R-:W-:Y:S01]  /*7990*/  FFMA R36, R34, R41.reuse, R36 ;  /* 0x0000002922247223 */ /* 0x080fe20000000024 */
[----:B------:R-:W-:Y:S03]  /*79a0*/  FSEL R34, R75, 0.11284004896879196167, P0 ;  /* 0x3de718af4b227808 */ /* 0x000fe60000000000 */
[-C--:B------:R-:W-:Y:S01]  /*79b0*/  FFMA R37, R36, R41.reuse, R37 ;  /* 0x0000002924257223 */ /* 0x080fe20000000025 */
[----:B------:R-:W-:Y:S03]  /*79c0*/  FSEL R36, R74, -0.37612664699554443359, P0 ;  /* 0xbec093ac4a247808 */ /* 0x000fe60000000000 */
[-C--:B------:R-:W-:Y:S01]  /*79d0*/  FFMA R34, R37, R41.reuse, R34 ;  /* 0x0000002925227223 */ /* 0x080fe20000000022 */
[----:B------:R-:W-:Y:S01]  /*79e0*/  FSEL R37, R73, 0.12837915122509002686, P0 ;  /* 0x3e0375d349257808 */ /* 0x000fe20000000000 */
[----:B--2---:R-:W-:Y:S01]  /*79f0*/  @P1 FADD R42, -R40, 1 ;  /* 0x3f800000282a1421 */ /* 0x004fe20000000100 */
[----:B------:R-:W-:Y:S01]  /*7a00*/  FMUL R40, R7, 0.70710676908493041992 ;  /* 0x3f3504f307287820 */ /* 0x000fe20000400000 */
[----:B------:R-:W-:Y:S01]  /*7a10*/  FFMA R36, R34, R41, R36 ;  /* 0x0000002922247223 */ /* 0x000fe20000000024 */
[----:B------:R-:W-:Y:S02]  /*7a20*/  FSEL R34, -R41, R39, P0 ;  /* 0x0000002729227208 */ /* 0x000fe40000000100 */
[----:B------:R-:W-:Y:S01]  /*7a30*/  @P1 LOP3.LUT R33, R42, 0x80000000, R38, 0xb8, !PT ;  /* 0x800000002a211812 */ /* 0x000fe200078eb826 */
[----:B------:R-:W-:Y:S01]  /*7a40*/  FFMA R37, R36, R41, R37 ;  /* 0x0000002924257223 */ /* 0x000fe20000000025 */
[C---:B------:R-:W-:Y:S01]  /*7a50*/  FSETP.GE.AND P1, PT, |R40|.reuse, 1.0029599666595458984, PT ;  /* 0x3f8060fe2800780b */ /* 0x040fe20003f26200 */
[C---:B------:R-:W-:Y:S02]  /*7a60*/  FMUL R36, R40.reuse, R40 ;  /* 0x0000002828247220 */ /* 0x040fe40000400000 */
[----:B------:R-:W-:Y:S01]  /*7a70*/  FFMA R34, R37, R34, R34 ;  /* 0x0000002225227223 */ /* 0x000fe20000000022 */
[----:B------:R-:W-:Y:S02]  /*7a80*/  FSEL R38, R83, 8.4834944573231041431e-05, P1 ;  /* 0x38b1e96a53267808 */ /* 0x000fe40000800000 */
[----:B------:R-:W-:Y:S01]  /*7a90*/  FSEL R42, |R40|, R36, P1 ;  /* 0x00000024282a7208 */ /* 0x000fe20000800200 */
[----:B------:R-:W2:Y:S01]  /*7aa0*/  @P0 MUFU.EX2 R41, R34 ;  /* 0x0000002200290308 */ /* 0x000ea20000000800 */
[----:B------:R-:W-:Y:S02]  /*7ab0*/  FSEL R36, -R77, -0.00082130916416645050049, P1 ;  /* 0xba574d204d247808 */ /* 0x000fe40000800100 */
[----:B------:R-:W-:Y:S03]  /*7ac0*/  FSEL R37, R72, 0.0052134888246655464172, P1 ;  /* 0x3baad5ea48257808 */ /* 0x000fe60000800000 */
        /* <DEDUP_REMOVED lines=12> */
[----:B------:R-:W-:Y:S02]  /*7b90*/  FSEL R36, -R42, R40, P1 ;  /* 0x000000282a247208 */ /* 0x000fe40000800100 */
[----:B------:R-:W-:Y:S01]  /*7ba0*/  FSETP.GE.AND P0, PT, |R41|, 1.0029599666595458984, PT ;  /* 0x3f8060fe2900780b */ /* 0x000fe20003f06200 */
[----:B------:R-:W-:Y:S01]  /*7bb0*/  FFMA R38, R37, R42, R38 ;  /* 0x0000002a25267223 */ /* 0x000fe20000000026 */
[----:B------:R-:W-:Y:S01]  /*7bc0*/  FMUL R37, R41, R41 ;  /* 0x0000002929257220 */ /* 0x000fe20000400000 */
[----:B------:R-:W-:Y:S01]  /*7bd0*/  FADD R34, R34, 1 ;  /* 0x3f80000022227421 */ /* 0x000fe20000000000 */
[----:B------:R-:W-:Y:S01]  /*7be0*/  FSEL R39, R83, 8.4834944573231041431e-05, P0 ;  /* 0x38b1e96a53277808 */ /* 0x000fe20000000000 */
        /* <DEDUP_REMOVED lines=37> */
[C---:B------:R-:W-:Y:S01]  /*7e40*/  FMUL R43, R6.reuse, 0.70710676908493041992 ;  /* 0x3f3504f3062b7820 */ /* 0x040fe20000400000 */
[----:B------:R-:W-:Y:S01]  /*7e50*/  FMUL R6, R6, 0.5 ;  /* 0x3f00000006067820 */ /* 0x000fe20000400000 */
        /* <DEDUP_REMOVED lines=57> */
[----:B------:R-:W-:Y:S01]  /*81f0*/  FSEL R42, R72, 0.0052134888246655464172, P0 ;  /* 0x3baad5ea482a7808 */ /* 0x000fe20000000000 */
[----:B------:R-:W-:Y:S01]  /*8200*/  FMUL R6, R39, R6 ;  /* 0x0000000627067220 */ /* 0x000fe20000400000 */
        /* <DEDUP_REMOVED lines=99> */
[----:B------:R-:W-:Y:S01]  /*8840*/  FMUL R10, R42, R9 ;  /* 0x000000092a0a7220 */ /* 0x000fe20000400000 */
[----:B------:R-:W-:Y:S01]  /*8850*/  FSEL R45, -R77, -0.00082130916416645050049, P0 ;  /* 0xba574d204d2d7808 */ /* 0x000fe20000000100 */
[----:B------:R-:W2:Y:S04]  /*8860*/  @P1 MUFU.EX2 R50, R44 ;  /* 0x0000002c00321308 */ /* 0x000ea80000000800 */
        /* <DEDUP_REMOVED lines=15> */
[----:B------:R-:W-:Y:S02]  /*8960*/  FMUL R46, R50, R50 ;  /* 0x00000032322e7220 */ /* 0x000fe40000400000 */
[----:B------:R-:W-:Y:S01]  /*8970*/  FADD R44, R44, 1 ;  /* 0x3f8000002c2c7421 */ /* 0x000fe20000000000 */
[----:B------:R-:W-:Y:S01]  /*8980*/  FSEL R48, R83, 8.4834944573231041431e-05, P1 ;  /* 0x38b1e96a53307808 */ /* 0x000fe20000800000 */
[----:B------:R-:W-:Y:S01]  /*8990*/  FFMA R45, R47, R45, R45 ;  /* 0x0000002d2f2d7223 */ /* 0x000fe2000000002d */
[----:B------:R-:W-:Y:S01]  /*89a0*/  FSEL R52, |R50|, R46, P1 ;  /* 0x0000002e32347208 */ /* 0x000fe20000800200 */
[----:B------:R-:W-:Y:S01]  /*89b0*/  FMUL R15, R44, R15 ;  /* 0x0000000f2c0f7220 */ /* 0x000fe20000400000 */
[----:B------:R-:W-:Y:S01]  /*89c0*/  FSEL R46, -R77, -0.00082130916416645050049, P1 ;  /* 0xba574d204d2e7808 */ /* 0x000fe20000800100 */
[----:B------:R-:W2:Y:S01]  /*89d0*/  @P0 MUFU.EX2 R51, R45 ;  /* 0x0000002d00330308 */ /* 0x000ea20000000800 */
[----:B------:R-:W-:Y:S02]  /*89e0*/  FSEL R47, R72, 0.0052134888246655464172, P1 ;  /* 0x3baad5ea482f7808 */ /* 0x000fe40000800000 */
[----:B------:R-:W-:Y:S01]  /*89f0*/  F2FP.SATFINITE.E4M3.F32.PACK_AB_MERGE_C R43, R15, R43, RZ ;  /* 0x0000002b0f2b723e */ /* 0x000fe200048070ff */
        /* <DEDUP_REMOVED lines=11> */
[----:B------:R-:W-:Y:S01]  /*8ab0*/  FSEL R46, -R52, R50, P1 ;  /* 0x00000032342e7208 */ /* 0x000fe20000800100 */
[----:B------:R-:W-:Y:S01]  /*8ac0*/  FMUL R14, R14, 0.5 ;  /* 0x3f0000000e0e7820 */ /* 0x000fe20000400000 */
[----:B------:R-:W-:Y:S01]  /*8ad0*/  @P0 LOP3.LUT R45, R53, 0x80000000, R49, 0xb8, !PT ;  /* 0x80000000352d0812 */ /* 0x000fe200078eb831 */
[----:B------:R-:W-:Y:S01]  /*8ae0*/  FFMA R48, R47, R52, R48 ;  /* 0x000000342f307223 */ /* 0x000fe20000000030 */
[C---:B------:R-:W-:Y:S01]  /*8af0*/  FSETP.GE.AND P0, PT, |R51|.reuse, 1.0029599666595458984, PT ;  /* 0x3f8060fe3300780b */ /* 0x040fe20003f06200 */
[----:B------:R-:W-:Y:S02]  /*8b00*/  FMUL R47, R51, R51 ;  /* 0x00000033332f7220 */ /* 0x000fe40000400000 */
[----:B------:R-:W-:Y:S01]  /*8b10*/  FADD R45, R45, 1 ;  /* 0x3f8000002d2d7421 */ /* 0x000fe20000000000 */
[----:B------:R-:W-:Y:S01]  /*8b20*/  FSEL R49, R83, 8.4834944573231041431e-05, P0 ;  /* 0x38b1e96a53317808 */ /* 0x000fe20000000000 */
[----:B------:R-:W-:Y:S01]  /*8b30*/  FFMA R46, R48, R46, R46 ;  /* 0x0000002e302e7223 */ /* 0x000fe2000000002e */
[----:B------:R-:W-:Y:S02]  /*8b40*/  FSEL R53, |R51|, R47, P0 ;  /* 0x0000002f33357208 */ /* 0x000fe40000000200 */
        /* <DEDUP_REMOVED lines=312> */
[-C--:B------:R-:W-:Y:S01]  /*9ed0*/  FFMA R60, R59, R78.reuse, R60 ;  /* 0x0000004e3b3c7223 */ /* 0x080fe2000000003c */
        /* <DEDUP_REMOVED lines=56> */
[----:B------:R-:W-:Y:S01]  /*a260*/  FFMA R61, R63, R61, R61 ;  /* 0x0000003d3f3d7223 */ /* 0x000fe2000000003d */
[----:B------:R-:W-:Y:S01]  /*a270*/  FSEL R64, R83, 8.4834944573231041431e-05, P1 ;  /* 0x38b1e96a53407808 */ /* 0x000fe20000800000 */
[----:B------:R-:W-:Y:S01]  /*a280*/  FADD R60, R60, 1 ;  /* 0x3f8000003c3c7421 */ /* 0x000fe20000000000 */
[----:B------:R-:W-:Y:S01]  /*a290*/  FSEL R81, |R78|, R62, P1 ;  /* 0x0000003e4e517208 */ /* 0x000fe20000800200 */
[----:B------:R-:W2:Y:S01]  /*a2a0*/  @P0 MUFU.EX2 R80, R61 ;  /* 0x0000003d00500308 */ /* 0x000ea20000000800 */
[----:B------:R-:W-:Y:S01]  /*a2b0*/  FSEL R62, -R77, -0.00082130916416645050049, P1 ;  /* 0xba574d204d3e7808 */ /* 0x000fe20000800100 */
[----:B------:R-:W-:Y:S01]  /*a2c0*/  FMUL R31, R60, R31 ;  /* 0x0000001f3c1f7220 */ /* 0x000fe20000400000 */
[----:B------:R-:W-:Y:S03]  /*a2d0*/  FSEL R63, R72, 0.0052134888246655464172, P1 ;  /* 0x3baad5ea483f7808 */ /* 0x000fe60000800000 */
[-C--:B------:R-:W-:Y:S01]  /*a2e0*/  FFMA R62, R64, R81.reuse, R62 ;  /* 0x00000051403e7223 */ /* 0x080fe2000000003e */
[----:B------:R-:W-:Y:S02]  /*a2f0*/  FSEL R64, -R76, -0.026868773624300956726, P1 ;  /* 0xbcdc1be74c407808 */ /* 0x000fe40000800100 */
[----:B------:R-:W-:Y:S01]  /*a300*/  F2FP.SATFINITE.E4M3.F32.PACK_AB_MERGE_C R26, R31, R26, RZ ;  /* 0x0000001a1f1a723e */ /* 0x000fe200048070ff */
        /* <DEDUP_REMOVED lines=10> */
[-C--:B------:R-:W-:Y:S01]  /*a3b0*/  FFMA R63, R62, R81.reuse, R63 ;  /* 0x000000513e3f7223 */ /* 0x080fe2000000003f */
[----:B------:R-:W-:Y:S01]  /*a3c0*/  FSEL R62, -R81, R78, P1 ;  /* 0x0000004e513e7208 */ /* 0x000fe20000800100 */
[C---:B------:R-:W-:Y:S01]  /*a3d0*/  FMUL R79, R80.reuse, R80 ;  /* 0x00000050504f7220 */ /* 0x040fe20000400000 */
[----:B------:R-:W-:Y:S01]  /*a3e0*/  FSETP.GE.AND P0, PT, |R80|, 1.0029599666595458984, PT ;  /* 0x3f8060fe5000780b */ /* 0x000fe20003f06200 */
[----:B------:R-:W-:Y:S01]  /*a3f0*/  FFMA R64, R63, R81, R64 ;  /* 0x000000513f407223 */ /* 0x000fe20000000040 */
[----:B------:R-:W-:Y:S01]  /*a400*/  LOP3.LUT R119, R112, UR8, RZ, 0xfc, !PT ;  /* 0x0000000870777c12 */ /* 0x000fe2000f8efcff */
[----:B------:R-:W-:Y:S01]  /*a410*/  FADD R61, R61, 1 ;  /* 0x3f8000003d3d7421 */ /* 0x000fe20000000000 */
[----:B------:R-:W-:Y:S01]  /*a420*/  FSEL R79, |R80|, R79, P0 ;  /* 0x0000004f504f7208 */ /* 0x000fe20000000200 */
[----:B------:R-:W-:Y:S01]  /*a430*/  FFMA R62, R64, R62, R62 ;  /* 0x0000003e403e7223 */ /* 0x000fe2000000003e */
[----:B------:R-:W-:Y:S01]  /*a440*/  FSEL R81, R83, 8.4834944573231041431e-05, P0 ;  /* 0x38b1e96a53517808 */ /* 0x000fe20000000000 */
[----:B------:R-:W-:Y:S01]  /*a450*/  FMUL R15, R61, R28 ;  /* 0x0000001c3d0f7220 */ /* 0x000fe20000400000 */
[----:B------:R-:W-:Y:S02]  /*a460*/  FSEL R63, -R77, -0.00082130916416645050049, P0 ;  /* 0xba574d204d3f7808 */ /* 0x000fe40000000100 */
[----:B------:R-:W-:Y:S02]  /*a470*/  FSEL R64, R72, 0.0052134888246655464172, P0 ;  /* 0x3baad5ea48407808 */ /* 0x000fe40000000000 */
[----:B------:R-:W-:Y:S01]  /*a480*/  FSEL R0, R75, 0.11284004896879196167, P0 ;  /* 0x3de718af4b007808 */ /* 0x000fe20000000000 */
[-C--:B------:R-:W-:Y:S01]  /*a490*/  FFMA R63, R81, R79.reuse, R63 ;  /* 0x0000004f513f7223 */ /* 0x080fe2000000003f */
[----:B------:R-:W-:Y:S03]  /*a4a0*/  IADD3 R81, PT, PT, R119, UR41, RZ ;  /* 0x0000002977517c10 */ /* 0x000fe6000fffe0ff */
[-C--:B------:R-:W-:Y:S01]  /*a4b0*/  FFMA R64, R63, R79.reuse, R64 ;  /* 0x0000004f3f407223 */ /* 0x080fe20000000040 */
[----:B------:R-:W-:Y:S02]  /*a4c0*/  FSEL R63, -R76, -0.026868773624300956726, P0 ;  /* 0xbcdc1be74c3f7808 */ /* 0x000fe40000000100 */
[C---:B------:R-:W-:Y:S02]  /*a4d0*/  IADD3 R120, PT, PT, R81.reuse, 0x4300, RZ ;  /* 0x0000430051787810 */ /* 0x040fe40007ffe0ff */
[----:B------:R-:W-:Y:S01]  /*a4e0*/  IADD3 R81, PT, PT, R81, 0x4310, RZ ;  /* 0x0000431051517810 */ /* 0x000fe20007ffe0ff */
[-C--:B------:R-:W-:Y:S01]  /*a4f0*/  FFMA R63, R64, R79.reuse, R63 ;  /* 0x0000004f403f7223 */ /* 0x080fe2000000003f */
[----:B------:R-:W-:Y:S01]  /*a500*/  @P6 IADD3 R81, PT, PT, R120, -0x10, RZ ;  /* 0xfffffff078516810 */ /* 0x000fe20007ffe0ff */
[----:B------:R-:W-:Y:S01]  /*a510*/  FMUL R64, R2, 0.5 ;  /* 0x3f00000002407820 */ /* 0x000fe20000400000 */
[----:B------:R-:W-:Y:S01]  /*a520*/  FSEL R2, R74, -0.37612664699554443359, P0 ;  /* 0xbec093ac4a027808 */ /* 0x000fe20000000000 */
[-C--:B------:R-:W-:Y:S01]  /*a530*/  FFMA R0, R63, R79.reuse, R0 ;  /* 0x0000004f3f007223 */ /* 0x080fe20000000000 */
[----:B------:R-:W-:Y:S01]  /*a540*/  FMUL R63, R3, 0.5 ;  /* 0x3f000000033f7820 */ /* 0x000fe20000400000 */
[----:B------:R-:W-:Y:S01]  /*a550*/  FSEL R3, R73, 0.12837915122509002686, P0 ;  /* 0x3e0375d349037808 */ /* 0x000fe20000000000 */
[----:B------:R-:W-:Y:S01]  /*a560*/  FMUL R120, R7, 0.5 ;  /* 0x3f00000007787820 */ /* 0x000fe20000400000 */
[----:B------:R-:W-:Y:S01]  /*a570*/  FFMA R2, R0, R79, R2 ;  /* 0x0000004f00027223 */ /* 0x000fe20000000002 */
[----:B------:R-:W-:Y:S01]  /*a580*/  FSEL R0, -R79, R80, P0 ;  /* 0x000000504f007208 */ /* 0x000fe20000000100 */
[----:B------:R-:W-:Y:S01]  /*a590*/  FMUL R34, R34, R63 ;  /* 0x0000003f22227220 */ /* 0x000fe20000400000 */
[----:B------:R-:W-:Y:S01]  /*a5a0*/  FMUL R36, R36, R120 ;  /* 0x0000007824247220 */ /* 0x000fe20000400000 */
[----:B------:R-:W-:Y:S01]  /*a5b0*/  FFMA R3, R2, R79, R3 ;  /* 0x0000004f02037223 */ /* 0x000fe20000000003 */
[----:B------:R-:W-:Y:S01]  /*a5c0*/  FADD R7, R33, 1 ;  /* 0x3f80000021077421 */ /* 0x000fe20000000000 */
[----:B------:R-:W-:Y:S01]  /*a5d0*/  FMUL R33, R5, 0.5 ;  /* 0x3f00000005217820 */ /* 0x000fe20000400000 */
[----:B------:R-:W-:Y:S01]  /*a5e0*/  FMUL R5, R35, 0.70710676908493041992 ;  /* 0x3f3504f323057820 */ /* 0x000fe20000400000 */
[----:B------:R-:W-:Y:S01]  /*a5f0*/  F2FP.SATFINITE.E4M3.F32.PACK_AB_MERGE_C R34, R36, R34, RZ ;  /* 0x000000222422723e */ /* 0x000fe200048070ff */
[----:B------:R-:W-:Y:S01]  /*a600*/  FFMA R0, R3, R0, R0 ;  /* 0x0000000003007223 */ /* 0x000fe20000000000 */
[----:B------:R-:W-:Y:S01]  /*a610*/  FMUL R36, R4, 0.5 ;  /* 0x3f00000004247820 */ /* 0x000fe20000400000 */
[----:B------:R-:W-:Y:S01]  /*a620*/  FMUL R3, R5, R5 ;  /* 0x0000000505037220 */ /* 0x000fe20000400000 */
[----:B------:R-:W-:Y:S01]  /*a630*/  FMUL R7, R7, R64 ;  /* 0x0000004007077220 */ /* 0x000fe20000400000 */
[----:B------:R-:W2:Y:S01]  /*a640*/  @P0 MUFU.EX2 R2, R0 ;  /* 0x0000000000020308 */ /* 0x000ea20000000800 */
[----:B------:R-:W-:Y:S01]  /*a650*/  FMUL R36, R37, R36 ;  /* 0x0000002425247220 */ /* 0x000fe20000400000 */
[----:B------:R-:W-:Y:S01]  /*a660*/  F2FP.SATFINITE.E4M3.F32.PACK_AB_MERGE_C R37, R11, R6, RZ ;  /* 0x000000060b25723e */ /* 0x000fe200048070ff */
[----:B------:R-:W-:Y:S01]  /*a670*/  FMUL R11, R41, R8 ;  /* 0x00000008290b7220 */ /* 0x000fe20000400000 */
[----:B------:R-:W-:Y:S01]  /*a680*/  F2FP.SATFINITE.E4M3.F32.PACK_AB_MERGE_C R8, R7, R32, R34 ;  /* 0x000000200708723e */ /* 0x000fe20004807022 */
[----:B------:R-:W-:Y:S01]  /*a690*/  FMUL R7, R13, 0.5 ;  /* 0x3f0000000d077820 */ /* 0x000fe20000400000 */
[----:B------:R-:W-:Y:S01]  /*a6a0*/  FMUL R33, R38, R33 ;  /* 0x0000002126217220 */ /* 0x000fe20000400000 */
[----:B------:R-:W-:Y:S01]  /*a6b0*/  FMUL R13, R53, R20 ;  /* 0x00000014350d7220 */ /* 0x000fe20000400000 */
[----:B------:R-:W-:Y:S01]  /*a6c0*/  F2FP.SATFINITE.E4M3.F32.PACK_AB_MERGE_C R10, R10, R11, R43 ;  /* 0x0000000b0a0a723e */ /* 0x000fe2000480702b */
[----:B------:R-:W-:Y:S01]  /*a6d0*/  FMUL R11, R45, R12 ;  /* 0x0000000c2d0b7220 */ /* 0x000fe20000400000 */
[----:B------:R-:W-:Y:S01]  /*a6e0*/  FMUL R7, R46, R7 ;  /* 0x000000072e077220 */ /* 0x000fe20000400000 */
[----:B------:R-:W-:Y:S01]  /*a6f0*/  F2FP.SATFINITE.E4M3.F32.PACK_AB_MERGE_C R9, R33, R36, R37 ;  /* 0x000000242109723e */ /* 0x000fe20004807025 */
[----:B------:R-:W-:Y:S01]  /*a700*/  FMUL R35, R35, 0.5 ;  /* 0x3f00000023237820 */ /* 0x000fe20000400000 */
[----:B------:R-:W-:Y:S01]  /*a710*/  F2FP.SATFINITE.E4M3.F32.PACK_AB_MERGE_C R13, R21, R13, R22 ;  /* 0x0000000d150d723e */ /* 0x000fe20004807016 */
[----:B------:R-:W-:Y:S01]  /*a720*/  FMUL R12, R49, R16 ;  /* 0x00000010310c7220 */ /* 0x000fe20000400000 */
[----:B------:R-:W-:Y:S01]  /*a730*/  F2FP.SATFINITE.E4M3.F32.PACK_AB_MERGE_C R11, R7, R11, R14 ;  /* 0x0000000b070b723e */ /* 0x000fe2000480700e */
[----:B------:R-:W-:Y:S01]  /*a740*/  FMUL R14, R57, R24 ;  /* 0x00000018390e7220 */ /* 0x000fe20000400000 */
[----:B--2---:R-:W-:Y:S02]  /*a750*/  @P0 FADD R2, -R2, 1 ;  /* 0x3f80000002020421 */ /* 0x004fe40000000100 */
[----:B------:R-:W-:Y:S01]  /*a760*/  F2FP.SATFINITE.E4M3.F32.PACK_AB_MERGE_C R12, R17, R12, R18 ;  /* 0x0000000c110c723e */ /* 0x000fe20004807012 */
[----:B------:R1:W-:Y:S01]  /*a770*/  STS.128 [R119+UR41+0x4300], R8 ;  /* 0x0043000877007988 */ /* 0x0003e20008000c29 */
[----:B------:R-:W-:Y:S02]  /*a780*/  F2FP.SATFINITE.E4M3.F32.PACK_AB_MERGE_C R14, R25, R14, R26 ;  /* 0x0000000e190e723e */ /* 0x000fe4000480701a */
[----:B------:R-:W-:Y:S02]  /*a790*/  @P0 LOP3.LUT R0, R2, 0x80000000, R80, 0xb8, !PT ;  /* 0x8000000002000812 */ /* 0x000fe400078eb850 */
[----:B------:R-:W-:Y:S03]  /*a7a0*/  FSETP.GE.AND P0, PT, |R5|, 1.0029599666595458984, PT ;  /* 0x3f8060fe0500780b */ /* 0x000fe60003f06200 */
[----:B------:R-:W-:Y:S01]  /*a7b0*/  FADD R0, R0, 1 ;  /* 0x3f80000000007421 */ /* 0x000fe20000000000 */
[----:B------:R-:W-:Y:S02]  /*a7c0*/  FSEL R4, R83, 8.4834944573231041431e-05, P0 ;  /* 0x38b1e96a53047808 */ /* 0x000fe40000000000 */
[----:B------:R-:W-:Y:S01]  /*a7d0*/  FSEL R2, -R77, -0.00082130916416645050049, P0 ;  /* 0xba574d204d027808 */ /* 0x000fe20000000100 */
[----:B------:R-:W-:Y:S01]  /*a7e0*/  FMUL R0, R0, R30 ;  /* 0x0000001e00007220 */ /* 0x000fe20000400000 */
[----:B------:R-:W-:Y:S02]  /*a7f0*/  FSEL R6, |R5|, R3, P0 ;  /* 0x0000000305067208 */ /* 0x000fe40000000200 */
        /* <DEDUP_REMOVED lines=8> */
[----:B------:R-:W-:Y:S03]  /*a880*/  FSEL R4, -R6, R5, P0 ;  /* 0x0000000506047208 */ /* 0x000fe60000000100 */
[-C--:B------:R-:W-:Y:S01]  /*a890*/  FFMA R3, R2, R6.reuse, R3 ;  /* 0x0000000602037223 */ /* 0x080fe20000000003 */
[----:B------:R-:W-:Y:S05]  /*a8a0*/  FSEL R2, R73, 0.12837915122509002686, P0 ;  /* 0x3e0375d349027808 */ /* 0x000fea0000000000 */
[----:B------:R-:W-:Y:S02]  /*a8b0*/  FFMA R2, R3, R6, R2 ;  /* 0x0000000603027223 */ /* 0x000fe40000000002 */
[----:B------:R-:W2:Y:S02]  /*a8c0*/  @P1 MUFU.EX2 R3, R62 ;  /* 0x0000003e00031308 */ /* 0x000ea40000000800 */
[----:B------:R-:W-:Y:S08]  /*a8d0*/  FFMA R4, R2, R4, R4 ;  /* 0x0000000402047223 */ /* 0x000ff00000000004 */
[----:B------:R-:W3:Y:S01]  /*a8e0*/  @P0 MUFU.EX2 R2, R4 ;  /* 0x0000000400020308 */ /* 0x000ee20000000800 */
[----:B--2---:R-:W-:Y:S05]  /*a8f0*/  @P1 FADD R3, -R3, 1 ;  /* 0x3f80000003031421 */ /* 0x004fea0000000100 */
[----:B------:R-:W-:Y:S01]  /*a900*/  @P1 LOP3.LUT R62, R3, 0x80000000, R78, 0xb8, !PT ;  /* 0x80000000033e1812 */ /* 0x000fe200078eb84e */
[----:B---3--:R-:W-:Y:S04]  /*a910*/  @P0 FADD R2, -R2, 1 ;  /* 0x3f80000002020421 */ /* 0x008fe80000000100 */
[----:B------:R-:W-:Y:S01]  /*a920*/  FADD R62, R62, 1 ;  /* 0x3f8000003e3e7421 */ /* 0x000fe20000000000 */
[----:B------:R-:W-:Y:S03]  /*a930*/  @P0 LOP3.LUT R4, R2, 0x80000000, R5, 0xb8, !PT ;  /* 0x8000000002040812 */ /* 0x000fe600078eb805 */
[----:B------:R-:W-:Y:S01]  /*a940*/  FMUL R29, R62, R29 ;  /* 0x0000001d3e1d7220 */ /* 0x000fe20000400000 */
[----:B------:R-:W-:Y:S02]  /*a950*/  ISETP.NE.AND P0, PT, R114, RZ, PT ;  /* 0x000000ff7200720c */ /* 0x000fe40003f05270 */
[----:B------:R-:W-:Y:S01]  /*a960*/  @!P2 IADD3 R2, PT, PT, R69, 0x1, RZ ;  /* 0x000000014502a810 */ /* 0x000fe20007ffe0ff */
[----:B------:R-:W-:Y:S03]  /*a970*/  FADD R4, R4, 1 ;  /* 0x3f80000004047421 */ /* 0x000fe60000000000 */
[----:B------:R-:W-:Y:S01]  /*a980*/  @!P2 ISETP.NE.AND P1, PT, R2, 0x4, PT ;  /* 0x000000040200a80c */ /* 0x000fe20003f25270 */
[----:B------:R-:W-:Y:S03]  /*a990*/  FMUL R4, R4, R35 ;  /* 0x0000002304047220 */ /* 0x000fe60000400000 */
[----:B------:R-:W-:Y:S02]  /*a9a0*/  @!P2 SEL R69, R2, RZ, P1 ;  /* 0x000000ff0245a207 */ /* 0x000fe40000800000 */
[----:B------:R-:W-:Y:S04]  /*a9b0*/  F2FP.SATFINITE.E4M3.F32.PACK_AB_MERGE_C R0, R4, R0, RZ ;  /* 0x000000000400723e */ /* 0x000fe800048070ff */
[----:B------:R-:W-:Y:S02]  /*a9c0*/  F2FP.SATFINITE.E4M3.F32.PACK_AB_MERGE_C R15, R29, R15, R0 ;  /* 0x0000000f1d0f723e */ /* 0x000fe40004807000 */
[----:B------:R-:W-:Y:S03]  /*a9d0*/  @!P2 SEL R0, RZ, 0x1, P1 ;  /* 0x00000001ff00a807 */ /* 0x000fe60000800000 */
[----:B------:R1:W-:Y:S01]  /*a9e0*/  STS.128 [R81], R12 ;  /* 0x0000000c51007388 */ /* 0x0003e20000000c00 */
[----:B------:R-:W-:Y:S01]  /*a9f0*/  @!P2 LOP3.LUT R111, R111, R0, RZ, 0x3c, !PT ;  /* 0x000000006f6fa212 */ /* 0x000fe200078e3cff */
[----:B------:R-:W-:Y:S01]  /*aa00*/  @!PT LDS RZ, [RZ] ;  /* 0x00000000fffff984 */ /* 0x000fe20000000800 */
[----:B------:R-:W-:Y:S01]  /*aa10*/  @!PT LDS RZ, [RZ] ;  /* 0x00000000fffff984 */ /* 0x000fe20000000800 */
[----:B------:R-:W-:Y:S01]  /*aa20*/  @!PT LDS RZ, [RZ] ;  /* 0x00000000fffff984 */ /* 0x000fe20000000800 */
[----:B------:R-:W-:Y:S01]  /*aa30*/  @!PT LDS RZ, [RZ] ;  /* 0x00000000fffff984 */ /* 0x000fe20000000800 */
[----:B------:R2:W-:Y:S06]  /*aa40*/  MEMBAR.ALL.CTA ;  /* 0x0000000000007992 */ /* 0x0005ec0000008000 */
[----:B--2---:R-:W2:Y:S02]  /*aa50*/  FENCE.VIEW.ASYNC.S ;  /* 0x00000000000073c6 */ /* 0x004ea40000000000 */
[----:B--2---:R-:W-:Y:S06]  /*aa60*/  BAR.SYNC.DEFER_BLOCKING 0x1, 0x80 ;  /* 0x0042000000007b1d */ /* 0x004fec0000010000 */
[----:B------:R-:W-:Y:S05]  /*aa70*/  @P0 BRA `(.L_x_134) ;  /* 0x0000000000680947 */ /* 0x000fea0003800000 */
[----:B------:R-:W-:Y:S01]  /*aa80*/  UIADD3 UR10, UP0, UPT, UR46, 0x680, URZ ;  /* 0x000006802e0a7890 */ /* 0x000fe2000ff1e0ff */
[----:B------:R-:W-:Y:S01]  /*aa90*/  R2UR UR6, R98 ;  /* 0x00000000620672ca */ /* 0x000fe200000e0000 */
[----:B------:R-:W-:Y:S01]  /*aaa0*/  UIADD3 UR9, UPT, UPT, UR41, UR8, URZ ;  /* 0x0000000829097290 */ /* 0x000fe2000fffe0ff */
[----:B------:R-:W-:Y:S01]  /*aab0*/  PLOP3.LUT P1, PT, PT, PT, PT, 0x80, 0x8 ;  /* 0x000000000008781c */ /* 0x000fe20003f2f070 */
[----:B------:R-:W-:Y:S01]  /*aac0*/  UIADD3.X UR11, UPT, UPT, URZ, UR47, URZ, UP0, !UPT ;  /* 0x0000002fff0b7290 */ /* 0x000fe200087fe4ff */
[----:B------:R-:W-:Y:S01]  /*aad0*/  IMAD.IADD R0, R96, 0x1, R66 ;  /* 0x0000000160007824 */ /* 0x000fe200078e0242 */
[----:B------:R-:W-:Y:S11]  /*aae0*/  UIADD3 UR4, UPT, UPT, UR9, 0x4300, URZ ;  /* 0x0000430009047890 */ /* 0x000ff6000fffe0ff */
[----:B------:R-:W-:Y:S01]  /*aaf0*/  @!UPT UIADD3 URZ, UPT, UPT, URZ, URZ, URZ ;  /* 0x000000fffffff290 */ /* 0x000fe2000fffe0ff */
.L_x_135:
[----:B------:R-:W-:Y:S02]  /*ab00*/  PLOP3.LUT P2, PT, P2, P1, PT, 0xf2, 0x2f ;  /* 0x00000000002f781c */ /* 0x000fe40001743e72 */
[----:B------:R-:W-:Y:S01]  /*ab10*/  @P1 R2UR P2, UR5, R0 ;  /* 0x00000000000512ca */ /* 0x000fe20000040000 */
[----:B------:R-:W-:Y:S07]  /*ab20*/  UMOV UR7, UR36 ;  /* 0x0000002400077c82 */ /* 0x000fee0008000000 */
[----:B------:R-:W-:Y:S05]  /*ab30*/  @P1 PLOP3.LUT P1, PT, P2, PT, PT, 0x80, 0x8 ;  /* 0x000000000008181c */ /* 0x000fea000172f070 */
[----:B------:R2:W-:Y:S08]  /*ab40*/  UTMASTG.3D [UR4], [UR10] ;  /* 0x000000040a0073b5 */ /* 0x0005f00008010000 */
[----:B--2---:R-:W-:Y:S05]  /*ab50*/  @P1 BRA.U.ANY `(.L_x_135) ;  /* 0xfffffffd00e81947 */ /* 0x004fea000393ffff */
[----:B------:R-:W-:Y:S01]  /*ab60*/  R2UR UR6, R98 ;  /* 0x00000000620672ca */ /* 0x000fe200000e0000 */
[----:B------:R-:W-:Y:S01]  /*ab70*/  UIADD3 UR4, UPT, UPT, UR9, 0x4b00, URZ ;  /* 0x00004b0009047890 */ /* 0x000fe2000fffe0ff */
[----:B------:R-:W-:Y:S01]  /*ab80*/  PLOP3.LUT P1, PT, PT, PT, PT, 0x80, 0x8 ;  /* 0x000000000008781c */ /* 0x000fe20003f2f070 */
[----:B------:R-:W-:Y:S11]  /*ab90*/  VIADD R0, R0, 0x80 ;  /* 0x0000008000007836 */ /* 0x000ff60000000000 */
[----:B------:R-:W-:Y:S01]  /*aba0*/  @!UPT UIADD3 URZ, UPT, UPT, URZ, URZ, URZ ;  /* 0x000000fffffff290 */ /* 0x000fe2000fffe0ff */
.L_x_136:
[----:B------:R-:W-:Y:S02]  /*abb0*/  PLOP3.LUT P2, PT, P2, P1, PT, 0xf2, 0x2f ;  /* 0x00000000002f781c */ /* 0x000fe40001743e72 */
[----:B------:R-:W-:Y:S01]  /*abc0*/  @P1 R2UR P2, UR5, R0 ;  /* 0x00000000000512ca */ /* 0x000fe20000040000 */
[----:B------:R-:W-:Y:S07]  /*abd0*/  UMOV UR7, UR36 ;  /* 0x0000002400077c82 */ /* 0x000fee0008000000 */
[----:B------:R-:W-:Y:S05]  /*abe0*/  @P1 PLOP3.LUT P1, PT, P2, PT, PT, 0x80, 0x8 ;  /* 0x000000000008181c */ /* 0x000fea000172f070 */
[----:B------:R2:W-:Y:S08]  /*abf0*/  UTMASTG.3D [UR4], [UR10] ;  /* 0x000000040a0073b5 */ /* 0x0005f00008010000 */
[----:B--2---:R-:W-:Y:S05]  /*ac00*/  @P1 BRA.U.ANY `(.L_x_136) ;  /* 0xfffffffd00e81947 */ /* 0x004fea000393ffff */
[----:B------:R0:W-:Y:S02]  /*ac10*/  UTMACMDFLUSH ;  /* 0x00000000000079b7 */ /* 0x0001e40000000000 */
.L_x_134:
[----:B------:R-:W-:Y:S05]  /*ac20*/  BSYNC.RECONVERGENT B0 ;  /* 0x0000000000007941 */ /* 0x000fea0003800200 */
.L_x_133:
[----:B------:R-:W-:Y:S01]  /*ac30*/  UIADD3 UR42, UPT, UPT, UR42, 0x1, URZ ;  /* 0x000000012a2a7890 */ /* 0x000fe2000fffe0ff */
[----:B------:R-:W-:Y:S03]  /*ac40*/  BSSY.RECONVERGENT B0, `(.L_x_137) ;  /* 0x0000005000007945 */ /* 0x000fe60003800200 */
[----:B------:R-:W-:Y:S04]  /*ac50*/  UISETP.NE.AND UP0, UPT, UR42, 0x2, UPT ;  /* 0x000000022a00788c */ /* 0x000fe8000bf05270 */
[----:B------:R-:W-:Y:S01]  /*ac60*/  USEL UR42, UR42, URZ, UP0 ;  /* 0x000000ff2a2a7287 */ /* 0x000fe20008000000 */
[----:B------:R-:W-:Y:S11]  /*ac70*/  @P0 BRA `(.L_x_138) ;  /* 0x0000000000040947 */ /* 0x000ff60003800000 */
[----:B------:R-:W-:Y:S04]  /*ac80*/  DEPBAR.LE SB0, 0x1 ;  /* 0x000080400000791a */ /* 0x000fe80000000000 */
.L_x_138:
[----:B------:R-:W-:Y:S05]  /*ac90*/  BSYNC.RECONVERGENT B0 ;  /* 0x0000000000007941 */ /* 0x000fea0003800200 */
.L_x_137:
[----:B------:R-:W-:Y:S01]  /*aca0*/  BAR.SYNC.DEFER_BLOCKING 0x1, 0x80 ;  /* 0x0042000000007b1d */ /* 0x000fe20000010000 */
[----:B------:R-:W-:Y:S04]  /*acb0*/  ISETP.NE.AND P3, PT, R118, RZ, PT ;  /* 0x000000ff7600720c */ /* 0x000fe80003f65270 */
[C---:B------:R-:W-:Y:S01]  /*acc0*/  ISETP.EQ.OR P2, PT, R68.reuse, 0x3, P3 ;  /* 0x000000034400780c */ /* 0x040fe20001f42670 */
[----:B------:R-:W-:Y:S01]  /*acd0*/  VIADD R68, R68, 0x1 ;  /* 0x0000000144447836 */ /* 0x000fe20000000000 */
[----:B------:R-:W-:Y:S04]  /*ace0*/  SEL R104, R104, 0x1, P3 ;  /* 0x0000000168687807 */ /* 0x000fe80001800000 */
[----:B------:R-:W-:Y:S07]  /*acf0*/  ISETP.NE.AND P0, PT, R68, 0x4, PT ;  /* 0x000000044400780c */ /* 0x000fee0003f05270 */
[----:B------:R-:W-:Y:S02]  /*ad00*/  @!P2 LEA R2, R109, UR41, 0x3 ;  /* 0x000000296d02ac11 */ /* 0x000fe4000f8e18ff */
[----:B------:R-:W-:Y:S04]  /*ad10*/  @!P2 SHF.L.U32 R0, R108, 0x1f, RZ ;  /* 0x0000001f6c00a819 */ /* 0x000fe800000006ff */
[----:B------:R-:W2:Y:S02]  /*ad20*/  @!P2 SYNCS.PHASECHK.TRANS64.TRYWAIT P1, [R2+URZ+0x100], R0 ;  /* 0x000100000200a5a7 */ /* 0x000ea400080211ff */
[----:B--2---:R-:W-:Y:S01]  /*ad30*/  @!P2 SEL R104, RZ, 0x1, !P1 ;  /* 0x00000001ff68a807 */ /* 0x004fe20004800000 */
[----:B------:R-:W-:Y:S06]  /*ad40*/  @P0 BRA `(.L_x_139) ;  /* 0xffffffbc00000947 */ /* 0x000fec000383ffff */
[----:B------:R-:W-:Y:S01]  /*ad50*/  ISETP.NE.AND P3, PT, R117, RZ, PT ;  /* 0x000000ff7500720c */ /* 0x000fe20003f65270 */
[----:B------:R-:W-:Y:S01]  /*ad60*/  IMAD.MOV.U32 R109, RZ, RZ, R102 ;  /* 0x000000ffff6d7224 */ /* 0x000fe200078e0066 */
[----:B------:R-:W-:Y:S01]  /*ad70*/  ISETP.NE.AND P0, PT, R99, 0x2, PT ;  /* 0x000000026300780c */ /* 0x000fe20003f05270 */
[----:B------:R-:W-:Y:S02]  /*ad80*/  IMAD.MOV.U32 R108, RZ, RZ, R103 ;  /* 0x000000ffff6c7224 */ /* 0x000fe400078e0067 */
[----:B------:R-:W-:Y:S01]  /*ad90*/  IMAD.IADD R22, R105, 0x1, R92 ;  /* 0x0000000169167824 */ /* 0x000fe200078e025c */
[----:B------:R-:W-:Y:S01]  /*ada0*/  SEL R0, RZ, 0x1, P0 ;  /* 0x00000001ff007807 */ /* 0x000fe20000000000 */
[----:B------:R-:W-:Y:S01]  /*adb0*/  IMAD.IADD R23, R106, 0x1, R93 ;  /* 0x000000016a177824 */ /* 0x000fe200078e025d */
[----:B------:R-:W-:Y:S02]  /*adc0*/  SEL R99, R99, RZ, P0 ;  /* 0x000000ff63637207 */ /* 0x000fe40000000000 */
[----:B------:R-:W-:-:S03]  /*add0*/  LOP3.LUT R110, R110, R0, RZ, 0x3c, !PT ;  /* 0x000000006e6e7212 */ /* 0x000fc600078e3cff */
[----:B------:R-:W-:Y:S01]  /*ade0*/  @P3 R2UR UR36, R107 ;  /* 0x000000006b2432ca */ /* 0x000fe200000e0000 */
[----:B------:R-:W-:-:S14]  /*adf0*/  @P3 BRA `(.L_x_140) ;  /* 0xffffffac009c3947 */ /* 0x000fdc000383ffff */
[----:B------:R-:W-:Y:S05]  /*ae00*/  EXIT ;  /* 0x000000000000794d */ /* 0x000fea0003800000 */
.L_x_25:
[----:B--2---:R2:W4:Y:S02]  /*ae10*/  SYNCS.PHASECHK.TRANS64.TRYWAIT P0, [R2+URZ+0x1c0], R3 ;  /* 0x0001c003020075a7 */ /* 0x00452400080011ff */
[----:B----4-:R-:W-:Y:S05]  /*ae20*/  @!P0 NANOSLEEP.SYNCS 0x989680 ;  /* 0x009896800000895d */ /* 0x010fea0003900000 */
[----:B------:R-:W4:Y:S02]  /*ae30*/  @!P0 SYNCS.PHASECHK.TRANS64 P0, [R2+URZ+0x1c0], R3 ;  /* 0x0001c003020085a7 */ /* 0x000f2400080010ff */
[----:B----4-:R-:W-:Y:S05]  /*ae40*/  @!P0 BRA `(.L_x_25) ;  /* 0xfffffffc00f08947 */ /* 0x010fea000383ffff */
[----:B------:R-:W-:Y:S05]  /*ae50*/  BRA `(.L_x_141) ;  /* 0xffffff6800c47947 */ /* 0x000fea000383ffff */
.L_x_28:
[----:B------:R-:W-:-:S07]  /*ae60*/  MOV R2, UR33 ;  /* 0x0000002100027c02 */ /* 0x000fce0008000f00 */
.L_x_142:
[----:B-1----:R1:W2:Y:S02]  /*ae70*/  SYNCS.PHASECHK.TRANS64.TRYWAIT P0, [R2+URZ+0x80], R4 ;  /* 0x00008004020075a7 */ /* 0x0022a400080011ff */
[----:B--2---:R-:W-:Y:S05]  /*ae80*/  @!P0 NANOSLEEP.SYNCS 0x989680 ;  /* 0x009896800000895d */ /* 0x004fea0003900000 */
[----:B------:R-:W2:Y:S02]  /*ae90*/  @!P0 SYNCS.PHASECHK.TRANS64 P0, [R2+URZ+0x80], R4 ;  /* 0x00008004020085a7 */ /* 0x000ea400080010ff */
[----:B--2---:R-:W-:Y:S05]  /*aea0*/  @!P0 BRA `(.L_x_142) ;  /* 0xfffffffc00f08947 */ /* 0x004fea000383ffff */
[----:B------:R-:W-:Y:S05]  /*aeb0*/  BRA `(.L_x_27) ;  /* 0xffffff6c002c7947 */ /* 0x000fea000383ffff */
.L_x_35:
[----:B-1----:R-:W-:-:S07]  /*aec0*/  MOV R2, UR17 ;  /* 0x0000001100027c02 */ /* 0x002fce0008000f00 */
.L_x_143:
[----:B-1----:R1:W2:Y:S02]  /*aed0*/  SYNCS.PHASECHK.TRANS64.TRYWAIT P0, [R2+URZ+0x80], R4 ;  /* 0x00008004020075a7 */ /* 0x0022a400080011ff */
[----:B--2---:R-:W-:Y:S05]  /*aee0*/  @!P0 NANOSLEEP.SYNCS 0x989680 ;  /* 0x009896800000895d */ /* 0x004fea0003900000 */
[----:B------:R-:W2:Y:S02]  /*aef0*/  @!P0 SYNCS.PHASECHK.TRANS64 P0, [R2+URZ+0x80], R4 ;  /* 0x00008004020085a7 */ /* 0x000ea400080010ff */
[----:B--2---:R-:W-:Y:S05]  /*af00*/  @!P0 BRA `(.L_x_143) ;  /* 0xfffffffc00f08947 */ /* 0x004fea000383ffff */
[----:B------:R-:W-:Y:S05]  /*af10*/  BRA `(.L_x_34) ;  /* 0xffffff6c00ec7947 */ /* 0x000fea000383ffff */
.L_x_40:
[----:B-1----:R1:W2:Y:S02]  /*af20*/  SYNCS.PHASECHK.TRANS64.TRYWAIT P0, [R2+URZ+0x150], R3 ;  /* 0x00015003020075a7 */ /* 0x0022a400080011ff */
[----:B--2---:R-:W-:Y:S05]  /*af30*/  @!P0 NANOSLEEP.SYNCS 0x989680 ;  /* 0x009896800000895d */ /* 0x004fea0003900000 */
[----:B------:R-:W2:Y:S02]  /*af40*/  @!P0 SYNCS.PHASECHK.TRANS64 P0, [R2+URZ+0x150], R3 ;  /* 0x00015003020085a7 */ /* 0x000ea400080010ff */
[----:B--2---:R-:W-:Y:S05]  /*af50*/  @!P0 BRA `(.L_x_40) ;  /* 0xfffffffc00f08947 */ /* 0x004fea000383ffff */
[----:B------:R-:W-:Y:S05]  /*af60*/  BRA `(.L_x_144) ;  /* 0xffffff7000907947 */ /* 0x000fea000383ffff */
.L_x_44:
[----:B---3--:R-:W-:-:S07]  /*af70*/  MOV R0, UR4 ;  /* 0x0000000400007c02 */ /* 0x008fce0008000f00 */
.L_x_145:
[----:B-1----:R1:W2:Y:S02]  /*af80*/  SYNCS.PHASECHK.TRANS64.TRYWAIT P0, [R0+URZ], R2 ;  /* 0x00000002000075a7 */ /* 0x0022a400080011ff */
[----:B--2---:R-:W-:Y:S05]  /*af90*/  @!P0 NANOSLEEP.SYNCS 0x989680 ;  /* 0x009896800000895d */ /* 0x004fea0003900000 */
[----:B------:R-:W2:Y:S02]  /*afa0*/  @!P0 SYNCS.PHASECHK.TRANS64 P0, [R0+URZ], R2 ;  /* 0x00000002000085a7 */ /* 0x000ea400080010ff */
[----:B--2---:R-:W-:Y:S05]  /*afb0*/  @!P0 BRA `(.L_x_145) ;  /* 0xfffffffc00f08947 */ /* 0x004fea000383ffff */
[----:B------:R-:W-:Y:S05]  /*afc0*/  BRA `(.L_x_146) ;  /* 0xffffff7800007947 */ /* 0x000fea000383ffff */
.L_x_45:
[----:B---3--:R-:W-:-:S07]  /*afd0*/  MOV R0, UR4 ;  /* 0x0000000400007c02 */ /* 0x008fce0008000f00 */
.L_x_147:
[----:B-1----:R1:W2:Y:S02]  /*afe0*/  SYNCS.PHASECHK.TRANS64.TRYWAIT P0, [R0+URZ], R3 ;  /* 0x00000003000075a7 */ /* 0x0022a400080011ff */
[----:B--2---:R-:W-:Y:S05]  /*aff0*/  @!P0 NANOSLEEP.SYNCS 0x989680 ;  /* 0x009896800000895d */ /* 0x004fea0003900000 */
[----:B------:R-:W2:Y:S02]  /*b000*/  @!P0 SYNCS.PHASECHK.TRANS64 P0, [R0+URZ], R3 ;  /* 0x00000003000085a7 */ /* 0x000ea400080010ff */
[----:B--2---:R-:W-:Y:S05]  /*b010*/  @!P0 BRA `(.L_x_147) ;  /* 0xfffffffc00f08947 */ /* 0x004fea000383ffff */
[----:B------:R-:W-:Y:S05]  /*b020*/  BRA `(.L_x_148) ;  /* 0xffffff78000c7947 */ /* 0x000fea000383ffff */
.L_x_46:
[----:B---3--:R-:W-:-:S07]  /*b030*/  MOV R0, UR4 ;  /* 0x0000000400007c02 */ /* 0x008fce0008000f00 */
.L_x_149:
[----:B-1----:R1:W2:Y:S02]  /*b040*/  SYNCS.PHASECHK.TRANS64.TRYWAIT P0, [R0+URZ], R3 ;  /* 0x00000003000075a7 */ /* 0x0022a400080011ff */
[----:B--2---:R-:W-:Y:S05]  /*b050*/  @!P0 NANOSLEEP.SYNCS 0x989680 ;  /* 0x009896800000895d */ /* 0x004fea0003900000 */
[----:B------:R-:W2:Y:S02]  /*b060*/  @!P0 SYNCS.PHASECHK.TRANS64 P0, [R0+URZ], R3 ;  /* 0x00000003000085a7 */ /* 0x000ea400080010ff */
[----:B--2---:R-:W-:Y:S05]  /*b070*/  @!P0 BRA `(.L_x_149) ;  /* 0xfffffffc00f08947 */ /* 0x004fea000383ffff */
[----:B------:R-:W-:Y:S05]  /*b080*/  BRA `(.L_x_150) ;  /* 0xffffff7800187947 */ /* 0x000fea000383ffff */
.L_x_47:
[----:B---3--:R-:W-:-:S07]  /*b090*/  MOV R0, UR4 ;  /* 0x0000000400007c02 */ /* 0x008fce0008000f00 */
.L_x_151:
[----:B-1----:R1:W2:Y:S02]  /*b0a0*/  SYNCS.PHASECHK.TRANS64.TRYWAIT P0, [R0+URZ], R3 ;  /* 0x00000003000075a7 */ /* 0x0022a400080011ff */
[----:B--2---:R-:W-:Y:S05]  /*b0b0*/  @!P0 NANOSLEEP.SYNCS 0x989680 ;  /* 0x009896800000895d */ /* 0x004fea0003900000 */
[----:B------:R-:W2:Y:S02]  /*b0c0*/  @!P0 SYNCS.PHASECHK.TRANS64 P0, [R0+URZ], R3 ;  /* 0x00000003000085a7 */ /* 0x000ea400080010ff */
[----:B--2---:R-:W-:Y:S05]  /*b0d0*/  @!P0 BRA `(.L_x_151) ;  /* 0xfffffffc00f08947 */ /* 0x004fea000383ffff */
[----:B------:R-:W-:Y:S05]  /*b0e0*/  BRA `(.L_x_152) ;  /* 0xffffff7800247947 */ /* 0x000fea000383ffff */
.L_x_48:
[----:B---3--:R-:W-:-:S07]  /*b0f0*/  MOV R0, UR4 ;  /* 0x0000000400007c02 */ /* 0x008fce0008000f00 */
.L_x_153:
[----:B-1----:R1:W2:Y:S02]  /*b100*/  SYNCS.PHASECHK.TRANS64.TRYWAIT P0, [R0+URZ], R3 ;  /* 0x00000003000075a7 */ /* 0x0022a400080011ff */
[----:B--2---:R-:W-:Y:S05]  /*b110*/  @!P0 NANOSLEEP.SYNCS 0x989680 ;  /* 0x009896800000895d */ /* 0x004fea0003900000 */
[----:B------:R-:W2:Y:S02]  /*b120*/  @!P0 SYNCS.PHASECHK.TRANS64 P0, [R0+URZ], R3 ;  /* 0x00000003000085a7 */ /* 0x000ea400080010ff */
[----:B--2---:R-:W-:Y:S05]  /*b130*/  @!P0 BRA `(.L_x_153) ;  /* 0xfffffffc00f08947 */ /* 0x004fea000383ffff */
[----:B------:R-:W-:Y:S05]  /*b140*/  BRA `(.L_x_154) ;  /* 0xffffff7800307947 */ /* 0x000fea000383ffff */
.L_x_49:
[----:B---3--:R-:W-:-:S07]  /*b150*/  MOV R0, UR4 ;  /* 0x0000000400007c02 */ /* 0x008fce0008000f00 */
.L_x_155:
[----:B-1----:R1:W2:Y:S02]  /*b160*/  SYNCS.PHASECHK.TRANS64.TRYWAIT P0, [R0+URZ], R3 ;  /* 0x00000003000075a7 */ /* 0x0022a400080011ff */
[----:B--2---:R-:W-:Y:S05]  /*b170*/  @!P0 NANOSLEEP.SYNCS 0x989680 ;  /* 0x009896800000895d */ /* 0x004fea0003900000 */
[----:B------:R-:W2:Y:S02]  /*b180*/  @!P0 SYNCS.PHASECHK.TRANS64 P0, [R0+URZ], R3 ;  /* 0x00000003000085a7 */ /* 0x000ea400080010ff */
[----:B--2---:R-:W-:Y:S05]  /*b190*/  @!P0 BRA `(.L_x_155) ;  /* 0xfffffffc00f08947 */ /* 0x004fea000383ffff */
[----:B------:R-:W-:Y:S05]  /*b1a0*/  BRA `(.L_x_156) ;  /* 0xffffff78003c7947 */ /* 0x000fea000383ffff */
.L_x_50:
[----:B---3--:R-:W-:-:S07]  /*b1b0*/  MOV R0, UR4 ;  /* 0x0000000400007c02 */ /* 0x008fce0008000f00 */
.L_x_157:
[----:B-1----:R1:W2:Y:S02]  /*b1c0*/  SYNCS.PHASECHK.TRANS64.TRYWAIT P0, [R0+URZ], R3 ;  /* 0x00000003000075a7 */ /* 0x0022a400080011ff */
[----:B--2---:R-:W-:Y:S05]  /*b1d0*/  @!P0 NANOSLEEP.SYNCS 0x989680 ;  /* 0x009896800000895d */ /* 0x004fea0003900000 */
[----:B------:R-:W2:Y:S02]  /*b1e0*/  @!P0 SYNCS.PHASECHK.TRANS64 P0, [R0+URZ], R3 ;  /* 0x00000003000085a7 */ /* 0x000ea400080010ff */
[----:B--2---:R-:W-:Y:S05]  /*b1f0*/  @!P0 BRA `(.L_x_157) ;  /* 0xfffffffc00f08947 */ /* 0x004fea000383ffff */
[----:B------:R-:W-:Y:S05]  /*b200*/  BRA `(.L_x_158) ;  /* 0xffffff7800487947 */ /* 0x000fea000383ffff */
.L_x_51:
[----:B---3--:R-:W-:-:S07]  /*b210*/  MOV R0, UR4 ;  /* 0x0000000400007c02 */ /* 0x008fce0008000f00 */
.L_x_159:
[----:B-1----:R1:W2:Y:S02]  /*b220*/  SYNCS.PHASECHK.TRANS64.TRYWAIT P0, [R0+URZ], R3 ;  /* 0x00000003000075a7 */ /* 0x0022a400080011ff */
[----:B--2---:R-:W-:Y:S05]  /*b230*/  @!P0 NANOSLEEP.SYNCS 0x989680 ;  /* 0x009896800000895d */ /* 0x004fea0003900000 */
[----:B------:R-:W2:Y:S02]  /*b240*/  @!P0 SYNCS.PHASECHK.TRANS64 P0, [R0+URZ], R3 ;  /* 0x00000003000085a7 */ /* 0x000ea400080010ff */
[----:B--2---:R-:W-:Y:S05]  /*b250*/  @!P0 BRA `(.L_x_159) ;  /* 0xfffffffc00f08947 */ /* 0x004fea000383ffff */
[----:B------:R-:W-:Y:S05]  /*b260*/  BRA `(.L_x_160) ;  /* 0xffffff7800547947 */ /* 0x000fea000383ffff */
.L_x_52:
[----:B---3--:R-:W-:-:S07]  /*b270*/  MOV R0, UR4 ;  /* 0x0000000400007c02 */ /* 0x008fce0008000f00 */
.L_x_161:
[----:B-1----:R1:W2:Y:S02]  /*b280*/  SYNCS.PHASECHK.TRANS64.TRYWAIT P0, [R0+URZ], R3 ;  /* 0x00000003000075a7 */ /* 0x0022a400080011ff */
[----:B--2---:R-:W-:Y:S05]  /*b290*/  @!P0 NANOSLEEP.SYNCS 0x989680 ;  /* 0x009896800000895d */ /* 0x004fea0003900000 */
[----:B------:R-:W2:Y:S02]  /*b2a0*/  @!P0 SYNCS.PHASECHK.TRANS64 P0, [R0+URZ], R3 ;  /* 0x00000003000085a7 */ /* 0x000ea400080010ff */
[----:B--2---:R-:W-:Y:S05]  /*b2b0*/  @!P0 BRA `(.L_x_161) ;  /* 0xfffffffc00f08947 */ /* 0x004fea000383ffff */
[----:B------:R-:W-:Y:S05]  /*b2c0*/  BRA `(.L_x_162) ;  /* 0xffffff7800607947 */ /* 0x000fea000383ffff */
.L_x_53:
[----:B---3--:R-:W-:-:S07]  /*b2d0*/  MOV R0, UR4 ;  /* 0x0000000400007c02 */ /* 0x008fce0008000f00 */
.L_x_163:
[----:B-1----:R1:W2:Y:S02]  /*b2e0*/  SYNCS.PHASECHK.TRANS64.TRYWAIT P0, [R0+URZ], R3 ;  /* 0x00000003000075a7 */ /* 0x0022a400080011ff */
[----:B--2---:R-:W-:Y:S05]  /*b2f0*/  @!P0 NANOSLEEP.SYNCS 0x989680 ;  /* 0x009896800000895d */ /* 0x004fea0003900000 */
[----:B------:R-:W2:Y:S02]  /*b300*/  @!P0 SYNCS.PHASECHK.TRANS64 P0, [R0+URZ], R3 ;  /* 0x00000003000085a7 */ /* 0x000ea400080010ff */
[----:B--2---:R-:W-:Y:S05]  /*b310*/  @!P0 BRA `(.L_x_163) ;  /* 0xfffffffc00f08947 */ /* 0x004fea000383ffff */
[----:B------:R-:W-:Y:S05]  /*b320*/  BRA `(.L_x_164) ;  /* 0xffffff78006c7947 */ /* 0x000fea000383ffff */
.L_x_54:
[----:B---3--:R-:W-:-:S07]  /*b330*/  MOV R0, UR4 ;  /* 0x0000000400007c02 */ /* 0x008fce0008000f00 */
.L_x_165:
[----:B-1----:R1:W2:Y:S02]  /*b340*/  SYNCS.PHASECHK.TRANS64.TRYWAIT P0, [R0+URZ], R3 ;  /* 0x00000003000075a7 */ /* 0x0022a400080011ff */
[----:B--2---:R-:W-:Y:S05]  /*b350*/  @!P0 NANOSLEEP.SYNCS 0x989680 ;  /* 0x009896800000895d */ /* 0x004fea0003900000 */
[----:B------:R-:W2:Y:S02]  /*b360*/  @!P0 SYNCS.PHASECHK.TRANS64 P0, [R0+URZ], R3 ;  /* 0x00000003000085a7 */ /* 0x000ea400080010ff */
[----:B--2---:R-:W-:Y:S05]  /*b370*/  @!P0 BRA `(.L_x_165) ;  /* 0xfffffffc00f08947 */ /* 0x004fea000383ffff */
[----:B------:R-:W-:Y:S05]  /*b380*/  BRA `(.L_x_166) ;  /* 0xffffff7800787947 */ /* 0x000fea000383ffff */
.L_x_55:
[----:B---3--:R-:W-:-:S07]  /*b390*/  MOV R0, UR4 ;  /* 0x0000000400007c02 */ /* 0x008fce0008000f00 */
.L_x_167:
[----:B-1----:R1:W2:Y:S02]  /*b3a0*/  SYNCS.PHASECHK.TRANS64.TRYWAIT P0, [R0+URZ], R3 ;  /* 0x00000003000075a7 */ /* 0x0022a400080011ff */
[----:B--2---:R-:W-:Y:S05]  /*b3b0*/  @!P0 NANOSLEEP.SYNCS 0x989680 ;  /* 0x009896800000895d */ /* 0x004fea0003900000 */
[----:B------:R-:W2:Y:S02]  /*b3c0*/  @!P0 SYNCS.PHASECHK.TRANS64 P0, [R0+URZ], R3 ;  /* 0x00000003000085a7 */ /* 0x000ea400080010ff */
[----:B--2---:R-:W-:Y:S05]  /*b3d0*/  @!P0 BRA `(.L_x_167) ;  /* 0xfffffffc00f08947 */ /* 0x004fea000383ffff */
[----:B------:R-:W-:Y:S05]  /*b3e0*/  BRA `(.L_x_168) ;  /* 0xffffff7800847947 */ /* 0x000fea000383ffff */
.L_x_56:
[----:B---3--:R-:W-:-:S07]  /*b3f0*/  MOV R0, UR4 ;  /* 0x0000000400007c02 */ /* 0x008fce0008000f00 */
.L_x_169:
[----:B-1----:R1:W2:Y:S02]  /*b400*/  SYNCS.PHASECHK.TRANS64.TRYWAIT P0, [R0+URZ], R3 ;  /* 0x00000003000075a7 */ /* 0x0022a400080011ff */
[----:B--2---:R-:W-:Y:S05]  /*b410*/  @!P0 NANOSLEEP.SYNCS 0x989680 ;  /* 0x009896800000895d */ /* 0x004fea0003900000 */
[----:B------:R-:W2:Y:S02]  /*b420*/  @!P0 SYNCS.PHASECHK.TRANS64 P0, [R0+URZ], R3 ;  /* 0x00000003000085a7 */ /* 0x000ea400080010ff */
[----:B--2---:R-:W-:Y:S05]  /*b430*/  @!P0 BRA `(.L_x_169) ;  /* 0xfffffffc00f08947 */ /* 0x004fea000383ffff */
[----:B------:R-:W-:Y:S05]  /*b440*/  BRA `(.L_x_170) ;  /* 0xffffff7800907947 */ /* 0x000fea000383ffff */
.L_x_57:
[----:B---3--:R-:W-:-:S07]  /*b450*/  MOV R0, UR4 ;  /* 0x0000000400007c02 */ /* 0x008fce0008000f00 */
.L_x_171:
[----:B-1----:R1:W2:Y:S02]  /*b460*/  SYNCS.PHASECHK.TRANS64.TRYWAIT P0, [R0+URZ], R3 ;  /* 0x00000003000075a7 */ /* 0x0022a400080011ff */
[----:B--2---:R-:W-:Y:S05]  /*b470*/  @!P0 NANOSLEEP.SYNCS 0x989680 ;  /* 0x009896800000895d */ /* 0x004fea0003900000 */
[----:B------:R-:W2:Y:S02]  /*b480*/  @!P0 SYNCS.PHASECHK.TRANS64 P0, [R0+URZ], R3 ;  /* 0x00000003000085a7 */ /* 0x000ea400080010ff */
[----:B--2---:R-:W-:Y:S05]  /*b490*/  @!P0 BRA `(.L_x_171) ;  /* 0xfffffffc00f08947 */ /* 0x004fea000383ffff */
[----:B------:R-:W-:Y:S05]  /*b4a0*/  BRA `(.L_x_172) ;  /* 0xffffff78009c7947 */ /* 0x000fea000383ffff */
.L_x_58:
[----:B---3--:R-:W-:-:S07]  /*b4b0*/  MOV R0, UR4 ;  /* 0x0000000400007c02 */ /* 0x008fce0008000f00 */
.L_x_173:
[----:B-1----:R1:W2:Y:S02]  /*b4c0*/  SYNCS.PHASECHK.TRANS64.TRYWAIT P0, [R0+URZ], R3 ;  /* 0x00000003000075a7 */ /* 0x0022a400080011ff */
[----:B--2---:R-:W-:Y:S05]  /*b4d0*/  @!P0 NANOSLEEP.SYNCS 0x989680 ;  /* 0x009896800000895d */ /* 0x004fea0003900000 */
[----:B------:R-:W2:Y:S02]  /*b4e0*/  @!P0 SYNCS.PHASECHK.TRANS64 P0, [R0+URZ], R3 ;  /* 0x00000003000085a7 */ /* 0x000ea400080010ff */
[----:B--2---:R-:W-:Y:S05]  /*b4f0*/  @!P0 BRA `(.L_x_173) ;  /* 0xfffffffc00f08947 */ /* 0x004fea000383ffff */
[----:B------:R-:W-:Y:S05]  /*b500*/  BRA `(.L_x_174) ;  /* 0xffffff7800a87947 */ /* 0x000fea000383ffff */
.L_x_61:
[----:B-1----:R1:W2:Y:S02]  /*b510*/  SYNCS.PHASECHK.TRANS64.TRYWAIT P0, [R0+URZ+0x1b0], R4 ;  /* 0x0001b004000075a7 */ /* 0x0022a400080011ff */
[----:B--2---:R-:W-:Y:S05]  /*b520*/  @!P0 NANOSLEEP.SYNCS 0x989680 ;  /* 0x009896800000895d */ /* 0x004fea0003900000 */
[----:B------:R-:W2:Y:S02]  /*b530*/  @!P0 SYNCS.PHASECHK.TRANS64 P0, [R0+URZ+0x1b0], R4 ;  /* 0x0001b004000085a7 */ /* 0x000ea400080010ff */
[----:B--2---:R-:W-:Y:S05]  /*b540*/  @!P0 BRA `(.L_x_61) ;  /* 0xfffffffc00f08947 */ /* 0x004fea000383ffff */
[----:B------:R-:W-:Y:S05]  /*b550*/  BRA `(.L_x_175) ;  /* 0xffffff7c00087947 */ /* 0x000fea000383ffff */
.L_x_62:
[----:B------:R-:W-:-:S07]  /*b560*/  MOV R0, UR5 ;  /* 0x0000000500007c02 */ /* 0x000fce0008000f00 */
.L_x_176:
[----:B-1----:R1:W2:Y:S02]  /*b570*/  SYNCS.PHASECHK.TRANS64.TRYWAIT P0, [R0+URZ+0x160], R5 ;  /* 0x00016005000075a7 */ /* 0x0022a400080011ff */
[----:B--2---:R-:W-:Y:S05]  /*b580*/  @!P0 NANOSLEEP.SYNCS 0x989680 ;  /* 0x009896800000895d */ /* 0x004fea0003900000 */
[----:B------:R-:W2:Y:S02]  /*b590*/  @!P0 SYNCS.PHASECHK.TRANS64 P0, [R0+URZ+0x160], R5 ;  /* 0x00016005000085a7 */ /* 0x000ea400080010ff */
[----:B--2---:R-:W-:Y:S05]  /*b5a0*/  @!P0 BRA `(.L_x_176) ;  /* 0xfffffffc00f08947 */ /* 0x004fea000383ffff */
[----:B------:R-:W-:Y:S05]  /*b5b0*/  BRA `(.L_x_177) ;  /* 0xffffff7c00187947 */ /* 0x000fea000383ffff */
.L_x_63:
[----:B-1----:R1:W2:Y:S02]  /*b5c0*/  SYNCS.PHASECHK.TRANS64.TRYWAIT P1, [R0+URZ+0x150], R4 ;  /* 0x00015004000075a7 */ /* 0x0022a400080211ff */
[----:B--2---:R-:W-:Y:S05]  /*b5d0*/  @!P1 NANOSLEEP.SYNCS 0x989680 ;  /* 0x009896800000995d */ /* 0x004fea0003900000 */
[----:B------:R-:W2:Y:S02]  /*b5e0*/  @!P1 SYNCS.PHASECHK.TRANS64 P1, [R0+URZ+0x150], R4 ;  /* 0x00015004000095a7 */ /* 0x000ea400080210ff */
[----:B--2---:R-:W-:Y:S05]  /*b5f0*/  @!P1 BRA `(.L_x_63) ;  /* 0xfffffffc00f09947 */ /* 0x004fea000383ffff */
[----:B------:R-:W-:Y:S05]  /*b600*/  BRA `(.L_x_178) ;  /* 0xffffff7c00487947 */ /* 0x000fea000383ffff */
.L_x_66:
[----:B------:R-:W-:-:S07]  /*b610*/  MOV R0, UR5 ;  /* 0x0000000500007c02 */ /* 0x000fce0008000f00 */
.L_x_179:
[----:B-1----:R1:W2:Y:S02]  /*b620*/  SYNCS.PHASECHK.TRANS64.TRYWAIT P0, [R0+URZ+0x160], R2 ;  /* 0x00016002000075a7 */ /* 0x0022a400080011ff */
[----:B--2---:R-:W-:Y:S05]  /*b630*/  @!P0 NANOSLEEP.SYNCS 0x989680 ;  /* 0x009896800000895d */ /* 0x004fea0003900000 */
[----:B------:R-:W2:Y:S02]  /*b640*/  @!P0 SYNCS.PHASECHK.TRANS64 P0, [R0+URZ+0x160], R2 ;  /* 0x00016002000085a7 */ /* 0x000ea400080010ff */
[----:B--2---:R-:W-:Y:S05]  /*b650*/  @!P0 BRA `(.L_x_179) ;  /* 0xfffffffc00f08947 */ /* 0x004fea000383ffff */
[----:B------:R-:W-:Y:S05]  /*b660*/  BRA `(.L_x_65) ;  /* 0xffffff7c009c7947 */ /* 0x000fea000383ffff */
.L_x_75:
[----:B-1----:R-:W-:-:S04]  /*b670*/  MOV R4, UR6 ;  /* 0x0000000600047c02 */ /* 0x002fc80008000f00 */
[----:B------:R1:W2:Y:S03]  /*b680*/  SYNCS.PHASECHK.TRANS64.TRYWAIT P0, [R4+URZ+0x8], R5 ;  /* 0x00000805040075a7 */ /* 0x0002a600080011ff */
[----:B--2---:R-:W-:Y:S05]  /*b690*/  @!P0 NANOSLEEP.SYNCS 0x989680 ;  /* 0x009896800000895d */ /* 0x004fea0003900000 */
[----:B------:R-:W2:Y:S02]  /*b6a0*/  @!P0 SYNCS.PHASECHK.TRANS64 P0, [R4+URZ+0x8], R5 ;  /* 0x00000805040085a7 */ /* 0x000ea400080010ff */
[----:B--2---:R-:W-:Y:S05]  /*b6b0*/  @!P0 BRA `(.L_x_75) ;  /* 0xfffffffc00ec8947 */ /* 0x004fea000383ffff */
[----:B------:R-:W-:Y:S05]  /*b6c0*/  BRA `(.L_x_74) ;  /* 0xffffff8000507947 */ /* 0x000fea000383ffff */
.L_x_77:
[----:B------:R-:W-:Y:S01]  /*b6d0*/  BSSY B0, `(.L_x_180) ;  /* 0x0000006000007945 */ /* 0x000fe20003800000 */
[----:B------:R-:W-:-:S07]  /*b6e0*/  MOV R15, 0xffffffff ;  /* 0xffffffff000f7802 */ /* 0x000fce0000000f00 */
[----:B-1---5:R-:W-:Y:S05]  /*b6f0*/  WARPSYNC.COLLECTIVE R15, `(.L_x_181) ;  /* 0x000000000f0c7348 */ /* 0x022fea0003c00000 */
[----:B------:R-:W-:Y:S02]  /*b700*/  ELECT P6, UR79, PT ;  /* 0x00000000004f782f */ /* 0x000fe400038c0000 */
[----:B------:R-:W-:Y:S01]  /*b710*/  MOV R14, UR79 ;  /* 0x0000004f000e7c02 */ /* 0x000fe20008000f00 */
[----:B-1---5:R-:W-:Y:S10]  /*b720*/  ENDCOLLECTIVE ;  /* 0x000000000000791b */ /* 0x022ff40003800000 */
.L_x_181:
[----:B------:R-:W-:Y:S05]  /*b730*/  BSYNC B0 ;  /* 0x0000000000007941 */ /* 0x000fea0003800000 */
.L_x_180:
[----:B------:R-:W-:Y:S05]  /*b740*/  BRA `(.L_x_182) ;  /* 0xffffff8000807947 */ /* 0x000fea000383ffff */
.L_x_79:
[----:B-1----:R-:W-:-:S04]  /*b750*/  MOV R2, UR6 ;  /* 0x0000000600027c02 */ /* 0x002fc80008000f00 */
[----:B------:R1:W2:Y:S03]  /*b760*/  SYNCS.PHASECHK.TRANS64.TRYWAIT P0, [R2+URZ+0x8], R3 ;  /* 0x00000803020075a7 */ /* 0x0002a600080011ff */
[----:B--2---:R-:W-:Y:S05]  /*b770*/  @!P0 NANOSLEEP.SYNCS 0x989680 ;  /* 0x009896800000895d */ /* 0x004fea0003900000 */
[----:B------:R-:W2:Y:S02]  /*b780*/  @!P0 SYNCS.PHASECHK.TRANS64 P0, [R2+URZ+0x8], R3 ;  /* 0x00000803020085a7 */ /* 0x000ea400080010ff */
[----:B--2---:R-:W-:Y:S05]  /*b790*/  @!P0 BRA `(.L_x_79) ;  /* 0xfffffffc00ec8947 */ /* 0x004fea000383ffff */
[----:B------:R-:W-:Y:S05]  /*b7a0*/  BRA `(.L_x_78) ;  /* 0xffffff8000847947 */ /* 0x000fea000383ffff */
.L_x_80:
[----:B-1----:R1:W2:Y:S02]  /*b7b0*/  SYNCS.PHASECHK.TRANS64.TRYWAIT P0, [R0+URZ+0x150], R4 ;  /* 0x00015004000075a7 */ /* 0x0022a400080011ff */
[----:B--2---:R-:W-:Y:S05]  /*b7c0*/  @!P0 NANOSLEEP.SYNCS 0x989680 ;  /* 0x009896800000895d */ /* 0x004fea0003900000 */
[----:B------:R-:W2:Y:S02]  /*b7d0*/  @!P0 SYNCS.PHASECHK.TRANS64 P0, [R0+URZ+0x150], R4 ;  /* 0x00015004000085a7 */ /* 0x000ea400080010ff */
[----:B--2---:R-:W-:Y:S05]  /*b7e0*/  @!P0 BRA `(.L_x_80) ;  /* 0xfffffffc00f08947 */ /* 0x004fea000383ffff */
[----:B------:R-:W-:Y:S05]  /*b7f0*/  BRA `(.L_x_183) ;  /* 0xffffff8400607947 */ /* 0x000fea000383ffff */
.L_x_82:
[----:B------:R-:W-:-:S07]  /*b800*/  MOV R0, UR10 ;  /* 0x0000000a00007c02 */ /* 0x000fce0008000f00 */
.L_x_184:
[----:B-1----:R1:W2:Y:S02]  /*b810*/  SYNCS.PHASECHK.TRANS64.TRYWAIT P0, [R0+URZ+0x190], R4 ;  /* 0x00019004000075a7 */ /* 0x0022a400080011ff */
[----:B--2---:R-:W-:Y:S05]  /*b820*/  @!P0 NANOSLEEP.SYNCS 0x989680 ;  /* 0x009896800000895d */ /* 0x004fea0003900000 */
[----:B------:R-:W2:Y:S02]  /*b830*/  @!P0 SYNCS.PHASECHK.TRANS64 P0, [R0+URZ+0x190], R4 ;  /* 0x00019004000085a7 */ /* 0x000ea400080010ff */
[----:B--2---:R-:W-:Y:S05]  /*b840*/  @!P0 BRA `(.L_x_184) ;  /* 0xfffffffc00f08947 */ /* 0x004fea000383ffff */
[----:B------:R-:W-:Y:S05]  /*b850*/  BRA `(.L_x_185) ;  /* 0xffffff8400ac7947 */ /* 0x000fea000383ffff */
.L_x_85:
[----:B------:R-:W-:Y:S07]  /*b860*/  MOV R0, UR9 ;  /* 0x0000000900007c02 */ /* 0x000fee0008000f00 */
.L_x_186:
[----:B-1----:R1:W2:Y:S02]  /*b870*/  SYNCS.PHASECHK.TRANS64.TRYWAIT P0, [R0+URZ], R4 ;  /* 0x00000004000075a7 */ /* 0x0022a400080011ff */
[----:B--2---:R-:W-:Y:S05]  /*b880*/  @!P0 NANOSLEEP.SYNCS 0x989680 ;  /* 0x009896800000895d */ /* 0x004fea0003900000 */
[----:B------:R-:W2:Y:S02]  /*b890*/  @!P0 SYNCS.PHASECHK.TRANS64 P0, [R0+URZ], R4 ;  /* 0x00000004000085a7 */ /* 0x000ea400080010ff */
[----:B--2---:R-:W-:Y:S05]  /*b8a0*/  @!P0 BRA `(.L_x_186) ;  /* 0xfffffffc00f08947 */ /* 0x004fea000383ffff */
[----:B------:R-:W-:Y:S05]  /*b8b0*/  BRA `(.L_x_84) ;  /* 0xffffff8400c07947 */ /* 0x000fea000383ffff */
.L_x_89:
[----:B-1----:R-:W-:-:S07]  /*b8c0*/  MOV R0, UR7 ;  /* 0x0000000700007c02 */ /* 0x002fce0008000f00 */
.L_x_187:
[----:B-1----:R1:W2:Y:S02]  /*b8d0*/  SYNCS.PHASECHK.TRANS64.TRYWAIT P0, [R0+URZ], R2 ;  /* 0x00000002000075a7 */ /* 0x0022a400080011ff */
[----:B--2---:R-:W-:Y:S05]  /*b8e0*/  @!P0 NANOSLEEP.SYNCS 0x989680 ;  /* 0x009896800000895d */ /* 0x004fea0003900000 */
[----:B------:R-:W2:Y:S02]  /*b8f0*/  @!P0 SYNCS.PHASECHK.TRANS64 P0, [R0+URZ], R2 ;  /* 0x00000002000085a7 */ /* 0x000ea400080010ff */
[----:B--2---:R-:W-:Y:S05]  /*b900*/  @!P0 BRA `(.L_x_187) ;  /* 0xfffffffc00f08947 */ /* 0x004fea000383ffff */
[----:B------:R-:W-:Y:S05]  /*b910*/  BRA `(.L_x_188) ;  /* 0xffffff88008c7947 */ /* 0x000fea000383ffff */
.L_x_90:
[----:B------:R-:W-:-:S07]  /*b920*/  MOV R0, UR7 ;  /* 0x0000000700007c02 */ /* 0x000fce0008000f00 */
.L_x_189:
[----:B-1----:R1:W2:Y:S02]  /*b930*/  SYNCS.PHASECHK.TRANS64.TRYWAIT P0, [R0+URZ], R3 ;  /* 0x00000003000075a7 */ /* 0x0022a400080011ff */
[----:B--2---:R-:W-:Y:S05]  /*b940*/  @!P0 NANOSLEEP.SYNCS 0x989680 ;  /* 0x009896800000895d */ /* 0x004fea0003900000 */
[----:B------:R-:W2:Y:S02]  /*b950*/  @!P0 SYNCS.PHASECHK.TRANS64 P0, [R0+URZ], R3 ;  /* 0x00000003000085a7 */ /* 0x000ea400080010ff */
[----:B--2---:R-:W-:Y:S05]  /*b960*/  @!P0 BRA `(.L_x_189) ;  /* 0xfffffffc00f08947 */ /* 0x004fea000383ffff */
[----:B------:R-:W-:Y:S05]  /*b970*/  BRA `(.L_x_190) ;  /* 0xffffff8800987947 */ /* 0x000fea000383ffff */
.L_x_91:
[----:B------:R-:W-:-:S07]  /*b980*/  MOV R0, UR7 ;  /* 0x0000000700007c02 */ /* 0x000fce0008000f00 */
.L_x_191:
[----:B-1----:R1:W2:Y:S02]  /*b990*/  SYNCS.PHASECHK.TRANS64.TRYWAIT P0, [R0+URZ], R3 ;  /* 0x00000003000075a7 */ /* 0x0022a400080011ff */
[----:B--2---:R-:W-:Y:S05]  /*b9a0*/  @!P0 NANOSLEEP.SYNCS 0x989680 ;  /* 0x009896800000895d */ /* 0x004fea0003900000 */
[----:B------:R-:W2:Y:S02]  /*b9b0*/  @!P0 SYNCS.PHASECHK.TRANS64 P0, [R0+URZ], R3 ;  /* 0x00000003000085a7 */ /* 0x000ea400080010ff */
[----:B--2---:R-:W-:Y:S05]  /*b9c0*/  @!P0 BRA `(.L_x_191) ;  /* 0xfffffffc00f08947 */ /* 0x004fea000383ffff */
[----:B------:R-:W-:Y:S05]  /*b9d0*/  BRA `(.L_x_192) ;  /* 0xffffff8800a47947 */ /* 0x000fea000383ffff */
.L_x_94:
[----:B------:R-:W-:-:S07]  /*b9e0*/  MOV R0, UR8 ;  /* 0x0000000800007c02 */ /* 0x000fce0008000f00 */
.L_x_193:
[----:B-1----:R1:W2:Y:S02]  /*b9f0*/  SYNCS.PHASECHK.TRANS64.TRYWAIT P1, [R0+URZ+0x1d0], R2 ;  /* 0x0001d002000075a7 */ /* 0x0022a400080211ff */
[----:B--2---:R-:W-:Y:S05]  /*ba00*/  @!P1 NANOSLEEP.SYNCS 0x989680 ;  /* 0x009896800000995d */ /* 0x004fea0003900000 */
[----:B------:R-:W2:Y:S02]  /*ba10*/  @!P1 SYNCS.PHASECHK.TRANS64 P1, [R0+URZ+0x1d0], R2 ;  /* 0x0001d002000095a7 */ /* 0x000ea400080210ff */
[----:B--2---:R-:W-:Y:S05]  /*ba20*/  @!P1 BRA `(.L_x_193) ;  /* 0xfffffffc00f09947 */ /* 0x004fea000383ffff */
[----:B------:R-:W-:Y:S05]  /*ba30*/  BRA `(.L_x_194) ;  /* 0xffffff8800f07947 */ /* 0x000fea000383ffff */
.L_x_99:
[----:B--2---:R2:W4:Y:S02]  /*ba40*/  SYNCS.PHASECHK.TRANS64.TRYWAIT P0, [R0+URZ+0x150], R2 ;  /* 0x00015002000075a7 */ /* 0x00452400080011ff */
[----:B----4-:R-:W-:Y:S05]  /*ba50*/  @!P0 NANOSLEEP.SYNCS 0x989680 ;  /* 0x009896800000895d */ /* 0x010fea0003900000 */
[----:B------:R-:W4:Y:S02]  /*ba60*/  @!P0 SYNCS.PHASECHK.TRANS64 P0, [R0+URZ+0x150], R2 ;  /* 0x00015002000085a7 */ /* 0x000f2400080010ff */
[----:B----4-:R-:W-:Y:S05]  /*ba70*/  @!P0 BRA `(.L_x_99) ;  /* 0xfffffffc00f08947 */ /* 0x010fea000383ffff */
[----:B------:R-:W-:Y:S05]  /*ba80*/  BRA `(.L_x_195) ;  /* 0xffffff9000047947 */ /* 0x000fea000383ffff */
.L_x_102:
[----:B------:R-:W-:Y:S07]  /*ba90*/  MOV R0, UR7 ;  /* 0x0000000700007c02 */ /* 0x000fee0008000f00 */
.L_x_196:
[----:B--2---:R2:W4:Y:S02]  /*baa0*/  SYNCS.PHASECHK.TRANS64.TRYWAIT P0, [R0+URZ+0x148], R2 ;  /* 0x00014802000075a7 */ /* 0x00452400080011ff */
[----:B----4-:R-:W-:Y:S05]  /*bab0*/  @!P0 NANOSLEEP.SYNCS 0x989680 ;  /* 0x009896800000895d */ /* 0x010fea0003900000 */
[----:B------:R-:W4:Y:S02]  /*bac0*/  @!P0 SYNCS.PHASECHK.TRANS64 P0, [R0+URZ+0x148], R2 ;  /* 0x00014802000085a7 */ /* 0x000f2400080010ff */
[----:B----4-:R-:W-:Y:S05]  /*bad0*/  @!P0 BRA `(.L_x_196) ;  /* 0xfffffffc00f08947 */ /* 0x010fea000383ffff */
[----:B------:R-:W-:Y:S05]  /*bae0*/  BRA `(.L_x_101) ;  /* 0xffffff9000e47947 */ /* 0x000fea000383ffff */
.L_x_105:
[----:B------:R-:W-:Y:S07]  /*baf0*/  MOV R0, UR7 ;  /* 0x0000000700007c02 */ /* 0x000fee0008000f00 */
.L_x_197:
[----:B-1----:R1:W2:Y:S02]  /*bb00*/  SYNCS.PHASECHK.TRANS64.TRYWAIT P0, [R0+URZ+0x120], R22 ;  /* 0x00012016000075a7 */ /* 0x0022a400080011ff */
[----:B--2---:R-:W-:Y:S05]  /*bb10*/  @!P0 NANOSLEEP.SYNCS 0x989680 ;  /* 0x009896800000895d */ /* 0x004fea0003900000 */
[----:B------:R-:W2:Y:S02]  /*bb20*/  @!P0 SYNCS.PHASECHK.TRANS64 P0, [R0+URZ+0x120], R22 ;  /* 0x00012016000085a7 */ /* 0x000ea400080010ff */
[----:B--2---:R-:W-:Y:S05]  /*bb30*/  @!P0 BRA `(.L_x_197) ;  /* 0xfffffffc00f08947 */ /* 0x004fea000383ffff */
[----:B------:R-:W-:Y:S05]  /*bb40*/  BRA `(.L_x_198) ;  /* 0xffffff94005c7947 */ /* 0x000fea000383ffff */
.L_x_106:
[----:B------:R-:W-:Y:S07]  /*bb50*/  MOV R0, UR7 ;  /* 0x0000000700007c02 */ /* 0x000fee0008000f00 */
.L_x_199:
[----:B-1----:R1:W2:Y:S02]  /*bb60*/  SYNCS.PHASECHK.TRANS64.TRYWAIT P0, [R0+URZ+0x128], R22 ;  /* 0x00012816000075a7 */ /* 0x0022a400080011ff */
[----:B--2---:R-:W-:Y:S05]  /*bb70*/  @!P0 NANOSLEEP.SYNCS 0x989680 ;  /* 0x009896800000895d */ /* 0x004fea0003900000 */
[----:B------:R-:W2:Y:S02]  /*bb80*/  @!P0 SYNCS.PHASECHK.TRANS64 P0, [R0+URZ+0x128], R22 ;  /* 0x00012816000085a7 */ /* 0x000ea400080010ff */
[----:B--2---:R-:W-:Y:S05]  /*bb90*/  @!P0 BRA `(.L_x_199) ;  /* 0xfffffffc00f08947 */ /* 0x004fea000383ffff */
[----:B------:R-:W-:Y:S05]  /*bba0*/  BRA `(.L_x_200) ;  /* 0xffffff9400b47947 */ /* 0x000fea000383ffff */
.L_x_107:
[----:B------:R-:W-:Y:S07]  /*bbb0*/  MOV R0, UR7 ;  /* 0x0000000700007c02 */ /* 0x000fee0008000f00 */
.L_x_201:
[----:B-1----:R1:W2:Y:S02]  /*bbc0*/  SYNCS.PHASECHK.TRANS64.TRYWAIT P0, [R0+URZ+0x130], R22 ;  /* 0x00013016000075a7 */ /* 0x0022a400080011ff */
[----:B--2---:R-:W-:Y:S05]  /*bbd0*/  @!P0 NANOSLEEP.SYNCS 0x989680 ;  /* 0x009896800000895d */ /* 0x004fea0003900000 */
[----:B------:R-:W2:Y:S02]  /*bbe0*/  @!P0 SYNCS.PHASECHK.TRANS64 P0, [R0+URZ+0x130], R22 ;  /* 0x00013016000085a7 */ /* 0x000ea400080010ff */
[----:B--2---:R-:W-:Y:S05]  /*bbf0*/  @!P0 BRA `(.L_x_201) ;  /* 0xfffffffc00f08947 */ /* 0x004fea000383ffff */
[----:B------:R-:W-:Y:S05]  /*bc00*/  BRA `(.L_x_202) ;  /* 0xffffff9800107947 */ /* 0x000fea000383ffff */
.L_x_108:
[----:B------:R-:W-:Y:S07]  /*bc10*/  MOV R0, UR7 ;  /* 0x0000000700007c02 */ /* 0x000fee0008000f00 */
.L_x_203:
[----:B-1----:R1:W2:Y:S02]  /*bc20*/  SYNCS.PHASECHK.TRANS64.TRYWAIT P0, [R0+URZ+0x138], R22 ;  /* 0x00013816000075a7 */ /* 0x0022a400080011ff */
[----:B--2---:R-:W-:Y:S05]  /*bc30*/  @!P0 NANOSLEEP.SYNCS 0x989680 ;  /* 0x009896800000895d */ /* 0x004fea0003900000 */
[----:B------:R-:W2:Y:S02]  /*bc40*/  @!P0 SYNCS.PHASECHK.TRANS64 P0, [R0+URZ+0x138], R22 ;  /* 0x00013816000085a7 */ /* 0x000ea400080010ff */
[----:B--2---:R-:W-:Y:S05]  /*bc50*/  @!P0 BRA `(.L_x_203) ;  /* 0xfffffffc00f08947 */ /* 0x004fea000383ffff */
[----:B------:R-:W-:Y:S05]  /*bc60*/  BRA `(.L_x_204) ;  /* 0xffffff9800b07947 */ /* 0x000fea000383ffff */
.L_x_110:
[----:B------:R-:W-:-:S07]  /*bc70*/  MOV R0, UR7 ;  /* 0x0000000700007c02 */ /* 0x000fce0008000f00 */
.L_x_205:
[----:B-1----:R1:W4:Y:S02]  /*bc80*/  SYNCS.PHASECHK.TRANS64.TRYWAIT P0, [R0+URZ+0x120], R2 ;  /* 0x00012002000075a7 */ /* 0x00232400080011ff */
[----:B----4-:R-:W-:Y:S05]  /*bc90*/  @!P0 NANOSLEEP.SYNCS 0x989680 ;  /* 0x009896800000895d */ /* 0x010fea0003900000 */
[----:B------:R-:W4:Y:S02]  /*bca0*/  @!P0 SYNCS.PHASECHK.TRANS64 P0, [R0+URZ+0x120], R2 ;  /* 0x00012002000085a7 */ /* 0x000f2400080010ff */
[----:B----4-:R-:W-:Y:S05]  /*bcb0*/  @!P0 BRA `(.L_x_205) ;  /* 0xfffffffc00f08947 */ /* 0x010fea000383ffff */
[----:B------:R-:W-:Y:S05]  /*bcc0*/  BRA `(.L_x_206) ;  /* 0xffffff9c00387947 */ /* 0x000fea000383ffff */
.L_x_111:
[----:B-1----:R-:W-:-:S07]  /*bcd0*/  MOV R0, UR7 ;  /* 0x0000000700007c02 */ /* 0x002fce0008000f00 */
.L_x_207:
[----:B-1----:R1:W4:Y:S02]  /*bce0*/  SYNCS.PHASECHK.TRANS64.TRYWAIT P0, [R0+URZ+0x128], R2 ;  /* 0x00012802000075a7 */ /* 0x00232400080011ff */
[----:B----4-:R-:W-:Y:S05]  /*bcf0*/  @!P0 NANOSLEEP.SYNCS 0x989680 ;  /* 0x009896800000895d */ /* 0x010fea0003900000 */
[----:B------:R-:W4:Y:S02]  /*bd00*/  @!P0 SYNCS.PHASECHK.TRANS64 P0, [R0+URZ+0x128], R2 ;  /* 0x00012802000085a7 */ /* 0x000f2400080010ff */
[----:B----4-:R-:W-:Y:S05]  /*bd10*/  @!P0 BRA `(.L_x_207) ;  /* 0xfffffffc00f08947 */ /* 0x010fea000383ffff */
[----:B------:R-:W-:Y:S05]  /*bd20*/  BRA `(.L_x_208) ;  /* 0xffffff9c00287947 */ /* 0x000fea000383ffff */
.L_x_112:
[----:B-1----:R-:W-:-:S07]  /*bd30*/  MOV R0, UR7 ;  /* 0x0000000700007c02 */ /* 0x002fce0008000f00 */
.L_x_209:
[----:B-1----:R1:W4:Y:S02]  /*bd40*/  SYNCS.PHASECHK.TRANS64.TRYWAIT P0, [R0+URZ+0x130], R2 ;  /* 0x00013002000075a7 */ /* 0x00232400080011ff */
[----:B----4-:R-:W-:Y:S05]  /*bd50*/  @!P0 NANOSLEEP.SYNCS 0x989680 ;  /* 0x009896800000895d */ /* 0x010fea0003900000 */
[----:B------:R-:W4:Y:S02]  /*bd60*/  @!P0 SYNCS.PHASECHK.TRANS64 P0, [R0+URZ+0x130], R2 ;  /* 0x00013002000085a7 */ /* 0x000f2400080010ff */
[----:B----4-:R-:W-:Y:S05]  /*bd70*/  @!P0 BRA `(.L_x_209) ;  /* 0xfffffffc00f08947 */ /* 0x010fea000383ffff */
[----:B------:R-:W-:Y:S05]  /*bd80*/  BRA `(.L_x_210) ;  /* 0xffffff9c00187947 */ /* 0x000fea000383ffff */
.L_x_114:
[----:B-1----:R1:W2:Y:S02]  /*bd90*/  SYNCS.PHASECHK.TRANS64.TRYWAIT P0, [R0+URZ+0x150], R2 ;  /* 0x00015002000075a7 */ /* 0x0022a400080011ff */
[----:B--2---:R-:W-:Y:S05]  /*bda0*/  @!P0 NANOSLEEP.SYNCS 0x989680 ;  /* 0x009896800000895d */ /* 0x004fea0003900000 */
[----:B------:R-:W2:Y:S02]  /*bdb0*/  @!P0 SYNCS.PHASECHK.TRANS64 P0, [R0+URZ+0x150], R2 ;  /* 0x00015002000085a7 */ /* 0x000ea400080010ff */
[----:B--2---:R-:W-:Y:S05]  /*bdc0*/  @!P0 BRA `(.L_x_114) ;  /* 0xfffffffc00f08947 */ /* 0x004fea000383ffff */
[----:B------:R-:W-:Y:S05]  /*bdd0*/  BRA `(.L_x_211) ;  /* 0xffffff9c00b87947 */ /* 0x000fea000383ffff */
.L_x_128:
[----:B-1----:R1:W2:Y:S02]  /*bde0*/  SYNCS.PHASECHK.TRANS64.TRYWAIT P0, [R2+URZ+0x100], R0 ;  /* 0x00010000020075a7 */ /* 0x0022a400080011ff */
[----:B--2---:R-:W-:Y:S05]  /*bdf0*/  @!P0 NANOSLEEP.SYNCS 0x989680 ;  /* 0x009896800000895d */ /* 0x004fea0003900000 */
[----:B------:R-:W2:Y:S02]  /*be00*/  @!P0 SYNCS.PHASECHK.TRANS64 P0, [R2+URZ+0x100], R0 ;  /* 0x00010000020085a7 */ /* 0x000ea400080010ff */
[----:B--2---:R-:W-:Y:S05]  /*be10*/  @!P0 BRA `(.L_x_128) ;  /* 0xfffffffc00f08947 */ /* 0x004fea000383ffff */
[----:B------:R-:W-:Y:S05]  /*be20*/  BRA `(.L_x_127) ;  /* 0xffffffac00187947 */ /* 0x000fea000383ffff */
.L_x_131:
[----:B-1----:R1:W2:Y:S02]  /*be30*/  SYNCS.PHASECHK.TRANS64.TRYWAIT P1, [R95+URZ+0x170], R0 ;  /* 0x000170005f0075a7 */ /* 0x0022a400080211ff */
[----:B--2---:R-:W-:Y:S05]  /*be40*/  @!P1 NANOSLEEP.SYNCS 0x989680 ;  /* 0x009896800000995d */ /* 0x004fea0003900000 */
[----:B------:R-:W2:Y:S02]  /*be50*/  @!P1 SYNCS.PHASECHK.TRANS64 P1, [R95+URZ+0x170], R0 ;  /* 0x000170005f0095a7 */ /* 0x000ea400080210ff */
[----:B--2---:R-:W-:Y:S05]  /*be60*/  @!P1 BRA `(.L_x_131) ;  /* 0xfffffffc00f09947 */ /* 0x004fea000383ffff */
[----:B------:R-:W-:Y:S05]  /*be70*/  BRA `(.L_x_130) ;  /* 0xffffffac009c7947 */ /* 0x000fea000383ffff */
        .weak           $__internal_0_$__cuda_sm10x_tcgen05_guardrail_trap_col_being_dealloced_not_returned_by_alloc
        .type           $__internal_0_$__cuda_sm10x_tcgen05_guardrail_trap_col_being_dealloced_not_returned_by_alloc,@function
        .size           $__internal_0_$__cuda_sm10x_tcgen05_guardrail_trap_col_being_dealloced_not_returned_by_alloc,($__internal_1_$__cuda_sm10x_tcgen05_guardrail_trap_phase_invalid_during_alloc - $__internal_0_$__cuda_sm10x_tcgen05_guardrail_trap_col_being_dealloced_not_returned_by_alloc)
$__internal_0_$__cuda_sm10x_tcgen05_guardrail_trap_col_being_dealloced_not_returned_by_alloc:
[----:B------:R-:W-:Y:S05]  /*be80*/  BPT.TRAP 0x1 ;  /* 0x000000040000795c */ /* 0x000fea0000300000 */
[----:B------:R-:W-:-:S04]  /*be90*/  HFMA2 R3, -RZ, RZ, 0, 0 ;  /* 0x00000000ff037431 */ /* 0x000fc800000001ff */
[----:B------:R-:W-:Y:S05]  /*bea0*/  RET.REL.NODEC R2 `(_ZN7cutlass13device_kernelINS_4gemm6kernel13GemmUniversalIN4cute5tupleIJiiiiEEENS1_10collective13CollectiveMmaINS1_35MainloopSm100TmaUmmaWarpSpecializedILi16ELi2ELi4ENS5_IJNS4_1CILi2EEENSA_ILi1EEESC_EEEEENS5_IJNSA_ILi128EEENSA_ILi256EEENSA_ILi64EEEEEENS_12float_e4m3_tENS5_IJlSC_lEEESJ_SK_NS4_8TiledMMAINS4_8MMA_AtomIJNS4_10MMA_TraitsINS4_25SM100_MMA_F8F6F4_2x1SM_SSEJSJ_SJ_fSF_SG_NS4_17integral_constantINS4_4UMMA5MajorELSR_0EEESS_NSP_INSQ_7ScaleInELST_0EEESU_EEEEEENS4_6LayoutINS5_IJSC_SC_SC_EEENS5_IJNSA_ILi0EEESZ_SZ_EEEEENS5_IJNS4_10UnderscoreES12_S12_EEEEENS4_18SM100_TMA_2SM_LOADENS4_14ComposedLayoutINS4_7SwizzleILi2ELi4ELi3EEENS4_18smem_ptr_flag_bitsILi8EEENSX_INS5_IJNSA_ILi8EEESH_EEENS5_IJSH_SC_EEEEEEEvNS4_8identityES15_S1F_vS1G_EENS_8epilogue10collective18CollectiveEpilogueINS1I_23Sm100TmaWarpSpecializedILi4ELi2ELi32ELb0ELb0EEEJNS5_IJSH_SG_SH_EEENS5_IJNSX_ISH_SC_EENSX_INS5_IJNSA_ILi32EEESB_EEENS5_IJSC_SF_EEEEEEEESJ_SK_SJ_SK_NS1I_6fusion15FusionCallbacksIS1M_NS1U_13LinCombEltActINS1I_6thread4GELUESJ_fSJ_fLNS_15FloatRoundStyleE2EEES1N_S1T_JEEENS4_5SM1004TMEM4LOAD26SM100_TMEM_LOAD_32dp32b32xENS4_13SM90_TMA_LOADENS16_INS17_ILi1ELi4ELi3EEES1A_NSX_INS5_IJS1B_S1P_EEENS5_IJS1P_SC_EEEEEEENS4_39AutoVectorizingCopyWithAssumedAlignmentILi128EEENS4_14SM90_TMA_STOREES2B_S2D_S2D_EEEvvEEEEvNT_6ParamsE) ;  /* 0xffffff4002547950 */ /* 0x000fea0003c3ffff */
        .weak           $__internal_1_$__cuda_sm10x_tcgen05_guardrail_trap_phase_invalid_during_alloc
        .type           $__internal_1_$__cuda_sm10x_tcgen05_guardrail_trap_phase_invalid_during_alloc,@function
        .size           $__internal_1_$__cuda_sm10x_tcgen05_guardrail_trap_phase_invalid_during_alloc,($__internal_2_$__cuda_sm10x_tcgen05_guardrail_trap_unallocated_columns_being_dealloced - $__internal_1_$__cuda_sm10x_tcgen05_guardrail_trap_phase_invalid_during_alloc)
$__internal_1_$__cuda_sm10x_tcgen05_guardrail_trap_phase_invalid_during_alloc:
[----:B------:R-:W-:Y:S05]  /*beb0*/  BPT.TRAP 0x1 ;  /* 0x000000040000795c */ /* 0x000fea0000300000 */
[----:B------:R-:W-:-:S04]  /*bec0*/  MOV R3, 0x0 ;  /* 0x0000000000037802 */ /* 0x000fc80000000f00 */
[----:B------:R-:W-:Y:S05]  /*bed0*/  RET.REL.NODEC R2 `(_ZN7cutlass13device_kernelINS_4gemm6kernel13GemmUniversalIN4cute5tupleIJiiiiEEENS1_10collective13CollectiveMmaINS1_35MainloopSm100TmaUmmaWarpSpecializedILi16ELi2ELi4ENS5_IJNS4_1CILi2EEENSA_ILi1EEESC_EEEEENS5_IJNSA_ILi128EEENSA_ILi256EEENSA_ILi64EEEEEENS_12float_e4m3_tENS5_IJlSC_lEEESJ_SK_NS4_8TiledMMAINS4_8MMA_AtomIJNS4_10MMA_TraitsINS4_25SM100_MMA_F8F6F4_2x1SM_SSEJSJ_SJ_fSF_SG_NS4_17integral_constantINS4_4UMMA5MajorELSR_0EEESS_NSP_INSQ_7ScaleInELST_0EEESU_EEEEEENS4_6LayoutINS5_IJSC_SC_SC_EEENS5_IJNSA_ILi0EEESZ_SZ_EEEEENS5_IJNS4_10UnderscoreES12_S12_EEEEENS4_18SM100_TMA_2SM_LOADENS4_14ComposedLayoutINS4_7SwizzleILi2ELi4ELi3EEENS4_18smem_ptr_flag_bitsILi8EEENSX_INS5_IJNSA_ILi8EEESH_EEENS5_IJSH_SC_EEEEEEEvNS4_8identityES15_S1F_vS1G_EENS_8epilogue10collective18CollectiveEpilogueINS1I_23Sm100TmaWarpSpecializedILi4ELi2ELi32ELb0ELb0EEEJNS5_IJSH_SG_SH_EEENS5_IJNSX_ISH_SC_EENSX_INS5_IJNSA_ILi32EEESB_EEENS5_IJSC_SF_EEEEEEEESJ_SK_SJ_SK_NS1I_6fusion15FusionCallbacksIS1M_NS1U_13LinCombEltActINS1I_6thread4GELUESJ_fSJ_fLNS_15FloatRoundStyleE2EEES1N_S1T_JEEENS4_5SM1004TMEM4LOAD26SM100_TMEM_LOAD_32dp32b32xENS4_13SM90_TMA_LOADENS16_INS17_ILi1ELi4ELi3EEES1A_NSX_INS5_IJS1B_S1P_EEENS5_IJS1P_SC_EEEEEEENS4_39AutoVectorizingCopyWithAssumedAlignmentILi128EEENS4_14SM90_TMA_STOREES2B_S2D_S2D_EEEvvEEEEvNT_6ParamsE) ;  /* 0xffffff4002487950 */ /* 0x000fea0003c3ffff */
        .weak           $__internal_2_$__cuda_sm10x_tcgen05_guardrail_trap_unallocated_columns_being_dealloced
        .type           $__internal_2_$__cuda_sm10x_tcgen05_guardrail_trap_unallocated_columns_being_dealloced,@function
        .size           $__internal_2_$__cuda_sm10x_tcgen05_guardrail_trap_unallocated_columns_being_dealloced,(.L_x_213 - $__internal_2_$__cuda_sm10x_tcgen05_guardrail_trap_unallocated_columns_being_dealloced)
$__internal_2_$__cuda_sm10x_tcgen05_guardrail_trap_unallocated_columns_being_dealloced:
[----:B------:R-:W-:Y:S05]  /*bee0*/  BPT.TRAP 0x1 ;  /* 0x000000040000795c */ /* 0x000fea0000300000 */
[----:B------:R-:W-:-:S04]  /*bef0*/  HFMA2 R3, -RZ, RZ, 0, 0 ;  /* 0x00000000ff037431 */ /* 0x000fc800000001ff */
[----:B------:R-:W-:Y:S05]  /*bf00*/  RET.REL.NODEC R2 `(_ZN7cutlass13device_kernelINS_4gemm6kernel13GemmUniversalIN4cute5tupleIJiiiiEEENS1_10collective13CollectiveMmaINS1_35MainloopSm100TmaUmmaWarpSpecializedILi16ELi2ELi4ENS5_IJNS4_1CILi2EEENSA_ILi1EEESC_EEEEENS5_IJNSA_ILi128EEENSA_ILi256EEENSA_ILi64EEEEEENS_12float_e4m3_tENS5_IJlSC_lEEESJ_SK_NS4_8TiledMMAINS4_8MMA_AtomIJNS4_10MMA_TraitsINS4_25SM100_MMA_F8F6F4_2x1SM_SSEJSJ_SJ_fSF_SG_NS4_17integral_constantINS4_4UMMA5MajorELSR_0EEESS_NSP_INSQ_7ScaleInELST_0EEESU_EEEEEENS4_6LayoutINS5_IJSC_SC_SC_EEENS5_IJNSA_ILi0EEESZ_SZ_EEEEENS5_IJNS4_10UnderscoreES12_S12_EEEEENS4_18SM100_TMA_2SM_LOADENS4_14ComposedLayoutINS4_7SwizzleILi2ELi4ELi3EEENS4_18smem_ptr_flag_bitsILi8EEENSX_INS5_IJNSA_ILi8EEESH_EEENS5_IJSH_SC_EEEEEEEvNS4_8identityES15_S1F_vS1G_EENS_8epilogue10collective18CollectiveEpilogueINS1I_23Sm100TmaWarpSpecializedILi4ELi2ELi32ELb0ELb0EEEJNS5_IJSH_SG_SH_EEENS5_IJNSX_ISH_SC_EENSX_INS5_IJNSA_ILi32EEESB_EEENS5_IJSC_SF_EEEEEEEESJ_SK_SJ_SK_NS1I_6fusion15FusionCallbacksIS1M_NS1U_13LinCombEltActINS1I_6thread4GELUESJ_fSJ_fLNS_15FloatRoundStyleE2EEES1N_S1T_JEEENS4_5SM1004TMEM4LOAD26SM100_TMEM_LOAD_32dp32b32xENS4_13SM90_TMA_LOADENS16_INS17_ILi1ELi4ELi3EEES1A_NSX_INS5_IJS1B_S1P_EEENS5_IJS1P_SC_EEEEEEENS4_39AutoVectorizingCopyWithAssumedAlignmentILi128EEENS4_14SM90_TMA_STOREES2B_S2D_S2D_EEEvvEEEEvNT_6ParamsE) ;  /* 0xffffff40023c7950 */ /* 0x000fea0003c3ffff */
.L_x_212:
[----:B------:R-:W-:-:S00]  /*bf10*/  BRA `(.L_x_212) ;  /* 0xfffffffc00fc7947 */ /* 0x000fc0000383ffff */
[----:B------:R-:W-:-:S00]  /*bf20*/  NOP ;  /* 0x0000000000007918 */ /* 0x000fc00000000000 */
        /* <DEDUP_REMOVED lines=13> */
.L_x_213:


//--------------------- .nv.global.init           --------------------------
	.section	.nv.global.init,"aw",@progbits
.nv.global.init:
	.type		$str$27,@object
	.size		$str$27,($str$28 - $str$27)
$str$27:
        /*0000*/ 	.byte	0x28, 0x61, 0x64, 0x64, 0x72, 0x65, 0x73, 0x73, 0x20, 0x26, 0x20, 0x6d, 0x61, 0x73, 0x6b, 0x29
        /*0010*/ 	.byte	0x20, 0x3d, 0x3d, 0x20, 0x30, 0x00
	.type		$str$28,@object
	.size		$str$28,($str$26 - $str$28)
$str$28:
        /*0016*/ 	.byte	0x2f, 0x74, 0x6d, 0x70, 0x2f, 0x63, 0x75, 0x74, 0x6c, 0x61, 0x73, 0x73, 0x5f, 0x73, 0x77, 0x65
        /*0026*/ 	.byte	0x65, 0x70, 0x5f, 0x73, 0x72, 0x63, 0x2f, 0x69, 0x6e, 0x63, 0x6c, 0x75, 0x64, 0x65, 0x2f, 0x63
        /*0036*/ 	.byte	0x75, 0x74, 0x65, 0x2f, 0x70, 0x6f, 0x69, 0x6e, 0x74, 0x65, 0x72, 0x5f, 0x66, 0x6c, 0x61, 0x67
        /*0046*/ 	.byte	0x67, 0x65, 0x64, 0x2e, 0x68, 0x70, 0x70, 0x00
	.type		$str$26,@object
	.size		$str$26,($str$25 - $str$26)
$str$26:
        /*004e*/ 	.byte	0x2f, 0x74, 0x6d, 0x70, 0x2f, 0x63, 0x75, 0x74, 0x6c, 0x61, 0x73, 0x73, 0x5f, 0x73, 0x77, 0x65
        /*005e*/ 	.byte	0x65, 0x70, 0x5f, 0x73, 0x72, 0x63, 0x2f, 0x69, 0x6e, 0x63, 0x6c, 0x75, 0x64, 0x65, 0x2f, 0x63
        /*006e*/ 	.byte	0x75, 0x74, 0x65, 0x2f, 0x61, 0x74, 0x6f, 0x6d, 0x2f, 0x63, 0x6f, 0x70, 0x79, 0x5f, 0x74, 0x72
        /*007e*/ 	.byte	0x61, 0x69, 0x74, 0x73, 0x5f, 0x73, 0x6d, 0x31, 0x30, 0x30, 0x2e, 0x68, 0x70, 0x70, 0x00
	.type		$str$25,@object
	.size		$str$25,(__unnamed_1 - $str$25)
$str$25:
        /*008d*/ 	.byte	0x28, 0x28, 0x75, 0x69, 0x6e, 0x74, 0x33, 0x32, 0x5f, 0x74, 0x28, 0x74, 0x68, 0x72, 0x65, 0x61
        /*009d*/ 	.byte	0x64, 0x49, 0x64, 0x78, 0x2e, 0x78, 0x29, 0x20, 0x2f, 0x20, 0x33, 0x32, 0x29, 0x20, 0x25, 0x20
        /*00ad*/ 	.byte	0x34, 0x29, 0x20, 0x3d, 0x3d, 0x20, 0x28, 0x28, 0x28, 0x74, 0x6d, 0x65, 0x6d, 0x5f, 0x61, 0x64
        /*00bd*/ 	.byte	0x64, 0x72, 0x20, 0x3e, 0x3e, 0x20, 0x31, 0x36, 0x29, 0x20, 0x2f, 0x20, 0x33, 0x32, 0x29, 0x20
        /*00cd*/ 	.byte	0x25, 0x20, 0x34, 0x29, 0x00
	.type		__unnamed_1,@object
	.size		__unnamed_1,(__unnamed_2 - __unnamed_1)
__unnamed_1:
        /*00d2*/ 	.byte	0x61, 0x75, 0x74, 0x6f, 0x20, 0x63, 0x75, 0x74, 0x65, 0x3a, 0x3a, 0x61, 0x73, 0x5f, 0x70, 0x6f
        /* <DEDUP_REMOVED lines=24> */
        /*0262*/ 	.byte	0x3a, 0x3a, 0x43, 0x3c, 0x34, 0x30, 0x39, 0x36, 0x3e, 0x3e, 0x3e, 0x3e, 0x5d, 0x00
	.type		__unnamed_2,@object
	.size		__unnamed_2,(__unnamed_3 - __unnamed_2)
__unnamed_2:
        /* <DEDUP_REMOVED lines=26> */
	.type		__unnamed_3,@object
	.size		__unnamed_3,(.L_3 - __unnamed_3)
__unnamed_3:
        /* <DEDUP_REMOVED lines=40> */
        /*068e*/ 	.byte	0x74, 0x65, 0x3a, 0x3a, 0x43, 0x3c, 0x30, 0x3e, 0x3e, 0x3e, 0x3e, 0x5d, 0x00
.L_3:


//--------------------- .nv.shared._ZN7cutlass13device_kernelINS_4gemm6kernel13GemmUniversalIN4cute5tupleIJiiiiEEENS1_10collective13CollectiveMmaINS1_35MainloopSm100TmaUmmaWarpSpecializedILi16ELi2ELi4ENS5_IJNS4_1CILi2EEENSA_ILi1EEESC_EEEEENS5_IJNSA_ILi128EEENSA_ILi256EEENSA_ILi64EEEEEENS_12float_e4m3_tENS5_IJlSC_lEEESJ_SK_NS4_8TiledMMAINS4_8MMA_AtomIJNS4_10MMA_TraitsINS4_25SM100_MMA_F8F6F4_2x1SM_SSEJSJ_SJ_fSF_SG_NS4_17integral_constantINS4_4UMMA5MajorELSR_0EEESS_NSP_INSQ_7ScaleInELST_0EEESU_EEEEEENS4_6LayoutINS5_IJSC_SC_SC_EEENS5_IJNSA_ILi0EEESZ_SZ_EEEEENS5_IJNS4_10UnderscoreES12_S12_EEEEENS4_18SM100_TMA_2SM_LOADENS4_14ComposedLayoutINS4_7SwizzleILi2ELi4ELi3EEENS4_18smem_ptr_flag_bitsILi8EEENSX_INS5_IJNSA_ILi8EEESH_EEENS5_IJSH_SC_EEEEEEEvNS4_8identityES15_S1F_vS1G_EENS_8epilogue10collective18CollectiveEpilogueINS1I_23Sm100TmaWarpSpecializedILi4ELi2ELi32ELb0ELb0EEEJNS5_IJSH_SG_SH_EEENS5_IJNSX_ISH_SC_EENSX_INS5_IJNSA_ILi32EEESB_EEENS5_IJSC_SF_EEEEEEEESJ_SK_SJ_SK_NS1I_6fusion15FusionCallbacksIS1M_NS1U_13LinCombEltActINS1I_6thread4GELUESJ_fSJ_fLNS_15FloatRoundStyleE2EEES1N_S1T_JEEENS4_5SM1004TMEM4LOAD26SM100_TMEM_LOAD_32dp32b32xENS4_13SM90_TMA_LOADENS16_INS17_ILi1ELi4ELi3EEES1A_NSX_INS5_IJS1B_S1P_EEENS5_IJS1P_SC_EEEEEEENS4_39AutoVectorizingCopyWithAssumedAlignmentILi128EEENS4_14SM90_TMA_STOREES2B_S2D_S2D_EEEvvEEEEvNT_6ParamsE --------------------------
	.section	.nv.shared._ZN7cutlass13device_kernelINS_4gemm6kernel13GemmUniversalIN4cute5tupleIJiiiiEEENS1_10collective13CollectiveMmaINS1_35MainloopSm100TmaUmmaWarpSpecializedILi16ELi2ELi4ENS5_IJNS4_1CILi2EEENSA_ILi1EEESC_EEEEENS5_IJNSA_ILi128EEENSA_ILi256EEENSA_ILi64EEEEEENS_12float_e4m3_tENS5_IJlSC_lEEESJ_SK_NS4_8TiledMMAINS4_8MMA_AtomIJNS4_10MMA_TraitsINS4_25SM100_MMA_F8F6F4_2x1SM_SSEJSJ_SJ_fSF_SG_NS4_17integral_constantINS4_4UMMA5MajorELSR_0EEESS_NSP_INSQ_7ScaleInELST_0EEESU_EEEEEENS4_6LayoutINS5_IJSC_SC_SC_EEENS5_IJNSA_ILi0EEESZ_SZ_EEEEENS5_IJNS4_10UnderscoreES12_S12_EEEEENS4_18SM100_TMA_2SM_LOADENS4_14ComposedLayoutINS4_7SwizzleILi2ELi4ELi3EEENS4_18smem_ptr_flag_bitsILi8EEENSX_INS5_IJNSA_ILi8EEESH_EEENS5_IJSH_SC_EEEEEEEvNS4_8identityES15_S1F_vS1G_EENS_8epilogue10collective18CollectiveEpilogueINS1I_23Sm100TmaWarpSpecializedILi4ELi2ELi32ELb0ELb0EEEJNS5_IJSH_SG_SH_EEENS5_IJNSX_ISH_SC_EENSX_INS5_IJNSA_ILi32EEESB_EEENS5_IJSC_SF_EEEEEEEESJ_SK_SJ_SK_NS1I_6fusion15FusionCallbacksIS1M_NS1U_13LinCombEltActINS1I_6thread4GELUESJ_fSJ_fLNS_15FloatRoundStyleE2EEES1N_S1T_JEEENS4_5SM1004TMEM4LOAD26SM100_TMEM_LOAD_32dp32b32xENS4_13SM90_TMA_LOADENS16_INS17_ILi1ELi4ELi3EEES1A_NSX_INS5_IJS1B_S1P_EEENS5_IJS1P_SC_EEEEEEENS4_39AutoVectorizingCopyWithAssumedAlignmentILi128EEENS4_14SM90_TMA_STOREES2B_S2D_S2D_EEEvvEEEEvNT_6ParamsE,"aw",@nobits
	.sectionflags	@""
	.align	16
	.zero		1024


//--------------------- .nv.shared.reserved.0     --------------------------
	.section	.nv.shared.reserved.0,"aw",@nobits
	.weak		__nv_reservedSMEM_offset_0_alias
	.size		__nv_reservedSMEM_offset_0_alias, 0, 64
	.other		__nv_reservedSMEM_offset_0_alias,@"STO_CUDA_RESERVED_SHARED STV_DEFAULT"
__nv_reservedSMEM_offset_0_alias:
	.zero		0
.nv.shared.reserved.0:
	.zero		64
	.weak		__nv_reservedSMEM_tcgen05_partition
	.type		__nv_reservedSMEM_tcgen05_partition,@object
	.size		__nv_reservedSMEM_tcgen05_partition,(.L_0 - __nv_reservedSMEM_tcgen05_partition)
__nv_reservedSMEM_tcgen05_partition:
	.zero		32
.L_0:


//--------------------- .nv.global                --------------------------
	.section	.nv.global,"aw",@nobits
.nv.global:
	.type		_ZN39_INTERNAL_f7f95113_4_k_cu_e103eeb1_29054cute1_E,@object
	.size		_ZN39_INTERNAL_f7f95113_4_k_cu_e103eeb1_29054cute1_E,(_ZN39_INTERNAL_f7f95113_4_k_cu_e103eeb1_29054cuda3std3__45__cpo6cbeginE - _ZN39_INTERNAL_f7f95113_4_k_cu_e103eeb1_29054cute1_E)
_ZN39_INTERNAL_f7f95113_4_k_cu_e103eeb1_29054cute1_E:
	.zero		1
	.type		_ZN39_INTERNAL_f7f95113_4_k_cu_e103eeb1_29054cuda3std3__45__cpo6cbeginE,@object
	.size		_ZN39_INTERNAL_f7f95113_4_k_cu_e103eeb1_29054cuda3std3__45__cpo6cbeginE,(_ZN39_INTERNAL_f7f95113_4_k_cu_e103eeb1_29054cuda3std3__48in_placeE - _ZN39_INTERNAL_f7f95113_4_k_cu_e103eeb1_29054cuda3std3__45__cpo6cbeginE)
_ZN39_INTERNAL_f7f95113_4_k_cu_e103eeb1_29054cuda3std3__45__cpo6cbeginE:
	.zero		1
	.type		_ZN39_INTERNAL_f7f95113_4_k_cu_e103eeb1_29054cuda3std3__48in_placeE,@object
	.size		_ZN39_INTERNAL_f7f95113_4_k_cu_e103eeb1_29054cuda3std3__48in_placeE,(_ZN39_INTERNAL_f7f95113_4_k_cu_e103eeb1_29054cuda3std6ranges3__45__cpo9iter_moveE - _ZN39_INTERNAL_f7f95113_4_k_cu_e103eeb1_29054cuda3std3__48in_placeE)
_ZN39_INTERNAL_f7f95113_4_k_cu_e103eeb1_29054cuda3std3__48in_placeE:
	.zero		1
	.type		_ZN39_INTERNAL_f7f95113_4_k_cu_e103eeb1_29054cuda3std6ranges3__45__cpo9iter_moveE,@object
	.size		_ZN39_INTERNAL_f7f95113_4_k_cu_e103eeb1_29054cuda3std6ranges3__45__cpo9iter_moveE,(_ZN39_INTERNAL_f7f95113_4_k_cu_e103eeb1_29054cuda3std3__45__cpo5beginE - _ZN39_INTERNAL_f7f95113_4_k_cu_e103eeb1_29054cuda3std6ranges3__45__cpo9iter_moveE)
_ZN39_INTERNAL_f7f95113_4_k_cu_e103eeb1_29054cuda3std6ranges3__45__cpo9iter_moveE:
	.zero		1
	.type		_ZN39_INTERNAL_f7f95113_4_k_cu_e103eeb1_29054cuda3std3__45__cpo5beginE,@object
	.size		_ZN39_INTERNAL_f7f95113_4_k_cu_e103eeb1_29054cuda3std3__45__cpo5beginE,(_ZN39_INTERNAL_f7f95113_4_k_cu_e103eeb1_29054cuda3std3__441_GLOBAL__N__f7f95113_4_k_cu_e103eeb1_29056ignoreE - _ZN39_INTERNAL_f7f95113_4_k_cu_e103eeb1_29054cuda3std3__45__cpo5beginE)
_ZN39_INTERNAL_f7f95113_4_k_cu_e103eeb1_29054cuda3std3__45__cpo5beginE:
	.zero		1
	.type		_ZN39_INTERNAL_f7f95113_4_k_cu_e103eeb1_29054cuda3std3__441_GLOBAL__N__f7f95113_4_k_cu_e103eeb1_29056ignoreE,@object
	.size		_ZN39_INTERNAL_f7f95113_4_k_cu_e103eeb1_29054cuda3std3__441_GLOBAL__N__f7f95113_4_k_cu_e103eeb1_29056ignoreE,(_ZN39_INTERNAL_f7f95113_4_k_cu_e103eeb1_29054cute7productE - _ZN39_INTERNAL_f7f95113_4_k_cu_e103eeb1_29054cuda3std3__441_GLOBAL__N__f7f95113_4_k_cu_e103eeb1_29056ignoreE)
_ZN39_INTERNAL_f7f95113_4_k_cu_e103eeb1_29054cuda3std3__441_GLOBAL__N__f7f95113_4_k_cu_e103eeb1_29056ignoreE:
	.zero		1
	.type		_ZN39_INTERNAL_f7f95113_4_k_cu_e103eeb1_29054cute7productE,@object
	.size		_ZN39_INTERNAL_f7f95113_4_k_cu_e103eeb1_29054cute7productE,(_ZN39_INTERNAL_f7f95113_4_k_cu_e103eeb1_29054cuda3std3__45__cpo3endE - _ZN39_INTERNAL_f7f95113_4_k_cu_e103eeb1_29054cute7productE)
_ZN39_INTERNAL_f7f95113_4_k_cu_e103eeb1_29054cute7productE:
	.zero		1
	.type		_ZN39_INTERNAL_f7f95113_4_k_cu_e103eeb1_29054cuda3std3__45__cpo3endE,@object
	.size		_ZN39_INTERNAL_f7f95113_4_k_cu_e103eeb1_29054cuda3std3__45__cpo3endE,(_ZN39_INTERNAL_f7f95113_4_k_cu_e103eeb1_29054cuda3std3__419piecewise_constructE - _ZN39_INTERNAL_f7f95113_4_k_cu_e103eeb1_29054cuda3std3__45__cpo3endE)
_ZN39_INTERNAL_f7f95113_4_k_cu_e103eeb1_29054cuda3std3__45__cpo3endE:
	.zero		1
	.type		_ZN39_INTERNAL_f7f95113_4_k_cu_e103eeb1_29054cuda3std3__419piecewise_constructE,@object
	.size		_ZN39_INTERNAL_f7f95113_4_k_cu_e103eeb1_29054cuda3std3__419piecewise_constructE,(_ZN39_INTERNAL_f7f95113_4_k_cu_e103eeb1_29054cuda3std3__45__cpo4cendE - _ZN39_INTERNAL_f7f95113_4_k_cu_e103eeb1_29054cuda3std3__419piecewise_constructE)
_ZN39_INTERNAL_f7f95113_4_k_cu_e103eeb1_29054cuda3std3__419piecewise_constructE:
	.zero		1
	.type		_ZN39_INTERNAL_f7f95113_4_k_cu_e103eeb1_29054cuda3std3__45__cpo4cendE,@object
	.size		_ZN39_INTERNAL_f7f95113_4_k_cu_e103eeb1_29054cuda3std3__45__cpo4cendE,(_ZN39_INTERNAL_f7f95113_4_k_cu_e103eeb1_29054cuda3std6ranges3__45__cpo4swapE - _ZN39_INTERNAL_f7f95113_4_k_cu_e103eeb1_29054cuda3std3__45__cpo4cendE)
_ZN39_INTERNAL_f7f95113_4_k_cu_e103eeb1_29054cuda3std3__45__cpo4cendE:
	.zero		1
	.type		_ZN39_INTERNAL_f7f95113_4_k_cu_e103eeb1_29054cuda3std6ranges3__45__cpo4swapE,@object
	.size		_ZN39_INTERNAL_f7f95113_4_k_cu_e103eeb1_29054cuda3std6ranges3__45__cpo4swapE,(.L_11 - _ZN39_INTERNAL_f7f95113_4_k_cu_e103eeb1_29054cuda3std6ranges3__45__cpo4swapE)
_ZN39_INTERNAL_f7f95113_4_k_cu_e103eeb1_29054cuda3std6ranges3__45__cpo4swapE:
	.zero		1
.L_11:


//--------------------- .nv.constant0._ZN7cutlass13device_kernelINS_4gemm6kernel13GemmUniversalIN4cute5tupleIJiiiiEEENS1_10collective13CollectiveMmaINS1_35MainloopSm100TmaUmmaWarpSpecializedILi16ELi2ELi4ENS5_IJNS4_1CILi2EEENSA_ILi1EEESC_EEEEENS5_IJNSA_ILi128EEENSA_ILi256EEENSA_ILi64EEEEEENS_12float_e4m3_tENS5_IJlSC_lEEESJ_SK_NS4_8TiledMMAINS4_8MMA_AtomIJNS4_10MMA_TraitsINS4_25SM100_MMA_F8F6F4_2x1SM_SSEJSJ_SJ_fSF_SG_NS4_17integral_constantINS4_4UMMA5MajorELSR_0EEESS_NSP_INSQ_7ScaleInELST_0EEESU_EEEEEENS4_6LayoutINS5_IJSC_SC_SC_EEENS5_IJNSA_ILi0EEESZ_SZ_EEEEENS5_IJNS4_10UnderscoreES12_S12_EEEEENS4_18SM100_TMA_2SM_LOADENS4_14ComposedLayoutINS4_7SwizzleILi2ELi4ELi3EEENS4_18smem_ptr_flag_bitsILi8EEENSX_INS5_IJNSA_ILi8EEESH_EEENS5_IJSH_SC_EEEEEEEvNS4_8identityES15_S1F_vS1G_EENS_8epilogue10collective18CollectiveEpilogueINS1I_23Sm100TmaWarpSpecializedILi4ELi2ELi32ELb0ELb0EEEJNS5_IJSH_SG_SH_EEENS5_IJNSX_ISH_SC_EENSX_INS5_IJNSA_ILi32EEESB_EEENS5_IJSC_SF_EEEEEEEESJ_SK_SJ_SK_NS1I_6fusion15FusionCallbacksIS1M_NS1U_13LinCombEltActINS1I_6thread4GELUESJ_fSJ_fLNS_15FloatRoundStyleE2EEES1N_S1T_JEEENS4_5SM1004TMEM4LOAD26SM100_TMEM_LOAD_32dp32b32xENS4_13SM90_TMA_LOADENS16_INS17_ILi1ELi4ELi3EEES1A_NSX_INS5_IJS1B_S1P_EEENS5_IJS1P_SC_EEEEEEENS4_39AutoVectorizingCopyWithAssumedAlignmentILi128EEENS4_14SM90_TMA_STOREES2B_S2D_S2D_EEEvvEEEEvNT_6ParamsE --------------------------
	.section	.nv.constant0._ZN7cutlass13device_kernelINS_4gemm6kernel13GemmUniversalIN4cute5tupleIJiiiiEEENS1_10collective13CollectiveMmaINS1_35MainloopSm100TmaUmmaWarpSpecializedILi16ELi2ELi4ENS5_IJNS4_1CILi2EEENSA_ILi1EEESC_EEEEENS5_IJNSA_ILi128EEENSA_ILi256EEENSA_ILi64EEEEEENS_12float_e4m3_tENS5_IJlSC_lEEESJ_SK_NS4_8TiledMMAINS4_8MMA_AtomIJNS4_10MMA_TraitsINS4_25SM100_MMA_F8F6F4_2x1SM_SSEJSJ_SJ_fSF_SG_NS4_17integral_constantINS4_4UMMA5MajorELSR_0EEESS_NSP_INSQ_7ScaleInELST_0EEESU_EEEEEENS4_6LayoutINS5_IJSC_SC_SC_EEENS5_IJNSA_ILi0EEESZ_SZ_EEEEENS5_IJNS4_10UnderscoreES12_S12_EEEEENS4_18SM100_TMA_2SM_LOADENS4_14ComposedLayoutINS4_7SwizzleILi2ELi4ELi3EEENS4_18smem_ptr_flag_bitsILi8EEENSX_INS5_IJNSA_ILi8EEESH_EEENS5_IJSH_SC_EEEEEEEvNS4_8identityES15_S1F_vS1G_EENS_8epilogue10collective18CollectiveEpilogueINS1I_23Sm100TmaWarpSpecializedILi4ELi2ELi32ELb0ELb0EEEJNS5_IJSH_SG_SH_EEENS5_IJNSX_ISH_SC_EENSX_INS5_IJNSA_ILi32EEESB_EEENS5_IJSC_SF_EEEEEEEESJ_SK_SJ_SK_NS1I_6fusion15FusionCallbacksIS1M_NS1U_13LinCombEltActINS1I_6thread4GELUESJ_fSJ_fLNS_15FloatRoundStyleE2EEES1N_S1T_JEEENS4_5SM1004TMEM4LOAD26SM100_TMEM_LOAD_32dp32b32xENS4_13SM90_TMA_LOADENS16_INS17_ILi1ELi4ELi3EEES1A_NSX_INS5_IJS1B_S1P_EEENS5_IJS1P_SC_EEEEEEENS4_39AutoVectorizingCopyWithAssumedAlignmentILi128EEENS4_14SM90_TMA_STOREES2B_S2D_S2D_EEEvvEEEEvNT_6ParamsE,"a",@progbits
	.sectionflags	@""
	.align	4
.nv.constant0._ZN7cutlass13device_kernelINS_4gemm6kernel13GemmUniversalIN4cute5tupleIJiiiiEEENS1_10collective13CollectiveMmaINS1_35MainloopSm100TmaUmmaWarpSpecializedILi16ELi2ELi4ENS5_IJNS4_1CILi2EEENSA_ILi1EEESC_EEEEENS5_IJNSA_ILi128EEENSA_ILi256EEENSA_ILi64EEEEEENS_12float_e4m3_tENS5_IJlSC_lEEESJ_SK_NS4_8TiledMMAINS4_8MMA_AtomIJNS4_10MMA_TraitsINS4_25SM100_MMA_F8F6F4_2x1SM_SSEJSJ_SJ_fSF_SG_NS4_17integral_constantINS4_4UMMA5MajorELSR_0EEESS_NSP_INSQ_7ScaleInELST_0EEESU_EEEEEENS4_6LayoutINS5_IJSC_SC_SC_EEENS5_IJNSA_ILi0EEESZ_SZ_EEEEENS5_IJNS4_10UnderscoreES12_S12_EEEEENS4_18SM100_TMA_2SM_LOADENS4_14ComposedLayoutINS4_7SwizzleILi2ELi4ELi3EEENS4_18smem_ptr_flag_bitsILi8EEENSX_INS5_IJNSA_ILi8EEESH_EEENS5_IJSH_SC_EEEEEEEvNS4_8identityES15_S1F_vS1G_EENS_8epilogue10collective18CollectiveEpilogueINS1I_23Sm100TmaWarpSpecializedILi4ELi2ELi32ELb0ELb0EEEJNS5_IJSH_SG_SH_EEENS5_IJNSX_ISH_SC_EENSX_INS5_IJNSA_ILi32EEESB_EEENS5_IJSC_SF_EEEEEEEESJ_SK_SJ_SK_NS1I_6fusion15FusionCallbacksIS1M_NS1U_13LinCombEltActINS1I_6thread4GELUESJ_fSJ_fLNS_15FloatRoundStyleE2EEES1N_S1T_JEEENS4_5SM1004TMEM4LOAD26SM100_TMEM_LOAD_32dp32b32xENS4_13SM90_TMA_LOADENS16_INS17_ILi1ELi4ELi3EEES1A_NSX_INS5_IJS1B_S1P_EEENS5_IJS1P_SC_EEEEEEENS4_39AutoVectorizingCopyWithAssumedAlignmentILi128EEENS4_14SM90_TMA_STOREES2B_S2D_S2D_EEEvvEEEEvNT_6ParamsE:
	.zero		2944


//--------------------- SYMBOLS --------------------------

	.type		.nv.reservedSmem.offset0,@object
	.size		.nv.reservedSmem.offset0,0x4
	.type		.nv.reservedSmem.cap,@object
	.size		.nv.reservedSmem.cap,0x4
	.type		__assertfail,@function
